	.headerflags	@"EF_CUDA_TEXMODE_UNIFIED EF_CUDA_64BIT_ADDRESS EF_CUDA_SM86 EF_CUDA_VIRTUAL_SM(EF_CUDA_SM86)"
	.elftype	@"ET_EXEC"


//--------------------- .nv.info                  --------------------------
	.section	.nv.info,"",@"SHT_CUDA_INFO"
	.align	4


	//----- nvinfo : EIATTR_REGCOUNT
	.align		4
        /*0000*/ 	.byte	0x04, 0x2f
        /*0002*/ 	.short	(.L_2 - .L_1)
	.align		4
.L_1:
        /*0004*/ 	.word	index@(triton_red_fused__to_copy_add_amax_amin_clamp_mul_native_layer_norm_reciprocal_1)
        /*0008*/ 	.word	0x00000028


	//----- nvinfo : EIATTR_MIN_STACK_SIZE
	.align		4
.L_2:
        /*000c*/ 	.byte	0x04, 0x12
        /*000e*/ 	.short	(.L_4 - .L_3)
	.align		4
.L_3:
        /*0010*/ 	.word	index@(triton_red_fused__to_copy_add_amax_amin_clamp_mul_native_layer_norm_reciprocal_1)
        /*0014*/ 	.word	0x00000000


	//----- nvinfo : EIATTR_FRAME_SIZE
	.align		4
.L_4:
        /*0018*/ 	.byte	0x04, 0x11
        /*001a*/ 	.short	(.L_6 - .L_5)
	.align		4
.L_5:
        /*001c*/ 	.word	index@(triton_red_fused__to_copy_add_amax_amin_clamp_mul_native_layer_norm_reciprocal_1)
        /*0020*/ 	.word	0x00000000


	//----- nvinfo : EIATTR_MIN_STACK_SIZE
	.align		4
.L_6:
        /*0024*/ 	.byte	0x04, 0x12
        /*0026*/ 	.short	(.L_8 - .L_7)
	.align		4
.L_7:
        /*0028*/ 	.word	index@(triton_red_fused__to_copy_add_amax_amin_clamp_mul_native_layer_norm_reciprocal_1)
        /*002c*/ 	.word	0x00000000
.L_8:


//--------------------- .nv.info.triton_red_fused__to_copy_add_amax_amin_clamp_mul_native_layer_norm_reciprocal_1 --------------------------
	.section	.nv.info.triton_red_fused__to_copy_add_amax_amin_clamp_mul_native_layer_norm_reciprocal_1,"",@"SHT_CUDA_INFO"
	.sectionflags	@""
	.align	4


	//----- nvinfo : EIATTR_CUDA_API_VERSION
	.align		4
        /*0000*/ 	.byte	0x04, 0x37
        /*0002*/ 	.short	(.L_10 - .L_9)
.L_9:
        /*0004*/ 	.word	0x0000007c


	//----- nvinfo : EIATTR_SW2861232_WAR
	.align		4
.L_10:
        /*0008*/ 	.byte	0x01, 0x35
	.zero		2


	//----- nvinfo : EIATTR_PARAM_CBANK
	.align		4
        /*000c*/ 	.byte	0x04, 0x0a
        /*000e*/ 	.short	(.L_12 - .L_11)
	.align		4
.L_11:
        /*0010*/ 	.word	index@(.nv.constant0.triton_red_fused__to_copy_add_amax_amin_clamp_mul_native_layer_norm_reciprocal_1)
        /*0014*/ 	.short	0x0160
        /*0016*/ 	.short	0x0078


	//----- nvinfo : EIATTR_CBANK_PARAM_SIZE
	.align		4
.L_12:
        /*0018*/ 	.byte	0x03, 0x19
        /*001a*/ 	.short	0x0078


	//----- nvinfo : EIATTR_KPARAM_INFO
	.align		4
        /*001c*/ 	.byte	0x04, 0x17
        /*001e*/ 	.short	(.L_14 - .L_13)
.L_13:
        /*0020*/ 	.word	0x00000000
        /*0024*/ 	.short	0x000f
        /*0026*/ 	.short	0x0070
        /*0028*/ 	.byte	0x00, 0xf4, 0x21, 0x00


	//----- nvinfo : EIATTR_KPARAM_INFO
	.align		4
.L_14:
        /*002c*/ 	.byte	0x04, 0x17
        /*002e*/ 	.short	(.L_16 - .L_15)
.L_15:
        /*0030*/ 	.word	0x00000000
        /*0034*/ 	.short	0x000e
        /*0036*/ 	.short	0x006c
        /*0038*/ 	.byte	0x00, 0xf0, 0x11, 0x00


	//----- nvinfo : EIATTR_KPARAM_INFO
	.align		4
.L_16:
        /*003c*/ 	.byte	0x04, 0x17
        /*003e*/ 	.short	(.L_18 - .L_17)
.L_17:
        /*0040*/ 	.word	0x00000000
        /*0044*/ 	.short	0x000d
        /*0046*/ 	.short	0x0068
        /*0048*/ 	.byte	0x00, 0xf0, 0x11, 0x00


	//----- nvinfo : EIATTR_KPARAM_INFO
	.align		4
.L_18:
        /*004c*/ 	.byte	0x04, 0x17
        /*004e*/ 	.short	(.L_20 - .L_19)
.L_19:
        /*0050*/ 	.word	0x00000000
        /*0054*/ 	.short	0x000c
        /*0056*/ 	.short	0x0060
        /*0058*/ 	.byte	0x00, 0xf4, 0x21, 0x00


	//----- nvinfo : EIATTR_KPARAM_INFO
	.align		4
.L_20:
        /*005c*/ 	.byte	0x04, 0x17
        /*005e*/ 	.short	(.L_22 - .L_21)
.L_21:
        /*0060*/ 	.word	0x00000000
        /*0064*/ 	.short	0x000b
        /*0066*/ 	.short	0x0058
        /*0068*/ 	.byte	0x00, 0xf4, 0x21, 0x00


	//----- nvinfo : EIATTR_KPARAM_INFO
	.align		4
.L_22:
        /*006c*/ 	.byte	0x04, 0x17
        /*006e*/ 	.short	(.L_24 - .L_23)
.L_23:
        /*0070*/ 	.word	0x00000000
        /*0074*/ 	.short	0x000a
        /*0076*/ 	.short	0x0050
        /*0078*/ 	.byte	0x00, 0xf4, 0x21, 0x00


	//----- nvinfo : EIATTR_KPARAM_INFO
	.align		4
.L_24:
        /*007c*/ 	.byte	0x04, 0x17
        /*007e*/ 	.short	(.L_26 - .L_25)
.L_25:
        /*0080*/ 	.word	0x00000000
        /*0084*/ 	.short	0x0009
        /*0086*/ 	.short	0x0048
        /*0088*/ 	.byte	0x00, 0xf4, 0x21, 0x00


	//----- nvinfo : EIATTR_KPARAM_INFO
	.align		4
.L_26:
        /*008c*/ 	.byte	0x04, 0x17
        /*008e*/ 	.short	(.L_28 - .L_27)
.L_27:
        /*0090*/ 	.word	0x00000000
        /*0094*/ 	.short	0x0008
        /*0096*/ 	.short	0x0040
        /*0098*/ 	.byte	0x00, 0xf4, 0x21, 0x00


	//----- nvinfo : EIATTR_KPARAM_INFO
	.align		4
.L_28:
        /*009c*/ 	.byte	0x04, 0x17
        /*009e*/ 	.short	(.L_30 - .L_29)
.L_29:
        /*00a0*/ 	.word	0x00000000
        /*00a4*/ 	.short	0x0007
        /*00a6*/ 	.short	0x0038
        /*00a8*/ 	.byte	0x00, 0xf4, 0x21, 0x00


	//----- nvinfo : EIATTR_KPARAM_INFO
	.align		4
.L_30:
        /*00ac*/ 	.byte	0x04, 0x17
        /*00ae*/ 	.short	(.L_32 - .L_31)
.L_31:
        /*00b0*/ 	.word	0x00000000
        /*00b4*/ 	.short	0x0006
        /*00b6*/ 	.short	0x0030
        /*00b8*/ 	.byte	0x00, 0xf4, 0x21, 0x00


	//----- nvinfo : EIATTR_KPARAM_INFO
	.align		4
.L_32:
        /*00bc*/ 	.byte	0x04, 0x17
        /*00be*/ 	.short	(.L_34 - .L_33)
.L_33:
        /*00c0*/ 	.word	0x00000000
        /*00c4*/ 	.short	0x0005
        /*00c6*/ 	.short	0x0028
        /*00c8*/ 	.byte	0x00, 0xf4, 0x21, 0x00


	//----- nvinfo : EIATTR_KPARAM_INFO
	.align		4
.L_34:
        /*00cc*/ 	.byte	0x04, 0x17
        /*00ce*/ 	.short	(.L_36 - .L_35)
.L_35:
        /*00d0*/ 	.word	0x00000000
        /*00d4*/ 	.short	0x0004
        /*00d6*/ 	.short	0x0020
        /*00d8*/ 	.byte	0x00, 0xf4, 0x21, 0x00


	//----- nvinfo : EIATTR_KPARAM_INFO
	.align		4
.L_36:
        /*00dc*/ 	.byte	0x04, 0x17
        /*00de*/ 	.short	(.L_38 - .L_37)
.L_37:
        /*00e0*/ 	.word	0x00000000
        /*00e4*/ 	.short	0x0003
        /*00e6*/ 	.short	0x0018
        /*00e8*/ 	.byte	0x00, 0xf4, 0x21, 0x00


	//----- nvinfo : EIATTR_KPARAM_INFO
	.align		4
.L_38:
        /*00ec*/ 	.byte	0x04, 0x17
        /*00ee*/ 	.short	(.L_40 - .L_39)
.L_39:
        /*00f0*/ 	.word	0x00000000
        /*00f4*/ 	.short	0x0002
        /*00f6*/ 	.short	0x0010
        /*00f8*/ 	.byte	0x00, 0xf4, 0x21, 0x00


	//----- nvinfo : EIATTR_KPARAM_INFO
	.align		4
.L_40:
        /*00fc*/ 	.byte	0x04, 0x17
        /*00fe*/ 	.short	(.L_42 - .L_41)
.L_41:
        /*0100*/ 	.word	0x00000000
        /*0104*/ 	.short	0x0001
        /*0106*/ 	.short	0x0008
        /*0108*/ 	.byte	0x00, 0xf4, 0x21, 0x00


	//----- nvinfo : EIATTR_KPARAM_INFO
	.align		4
.L_42:
        /*010c*/ 	.byte	0x04, 0x17
        /*010e*/ 	.short	(.L_44 - .L_43)
.L_43:
        /*0110*/ 	.word	0x00000000
        /*0114*/ 	.short	0x0000
        /*0116*/ 	.short	0x0000
        /*0118*/ 	.byte	0x00, 0xf4, 0x21, 0x00


	//----- nvinfo : EIATTR_MAXREG_COUNT
	.align		4
.L_44:
        /*011c*/ 	.byte	0x03, 0x1b
        /*011e*/ 	.short	0x00ff


	//----- nvinfo : EIATTR_COOP_GROUP_MASK_REGIDS
	.align		4
        /*0120*/ 	.byte	0x04, 0x29
        /*0122*/ 	.short	(.L_46 - .L_45)


	//   ....[0]....
.L_45:
        /*0124*/ 	.word	0xffffffff


	//   ....[1]....
        /*0128*/ 	.word	0xffffffff


	//   ....[2]....
        /*012c*/ 	.word	0xffffffff


	//   ....[3]....
        /*0130*/ 	.word	0xffffffff


	//   ....[4]....
        /*0134*/ 	.word	0xffffffff


	//----- nvinfo : EIATTR_COOP_GROUP_INSTR_OFFSETS
	.align		4
.L_46:
        /*0138*/ 	.byte	0x04, 0x28
        /*013a*/ 	.short	(.L_48 - .L_47)


	//   ....[0]....
.L_47:
        /*013c*/ 	.word	0x00000a20


	//   ....[1]....
        /*0140*/ 	.word	0x00000c00


	//   ....[2]....
        /*0144*/ 	.word	0x00000c50


	//   ....[3]....
        /*0148*/ 	.word	0x00001560


	//   ....[4]....
        /*014c*/ 	.word	0x000015a0


	//----- nvinfo : EIATTR_EXIT_INSTR_OFFSETS
	.align		4
.L_48:
        /*0150*/ 	.byte	0x04, 0x1c
        /*0152*/ 	.short	(.L_50 - .L_49)


	//   ....[0]....
.L_49:
        /*0154*/ 	.word	0x00001d40


	//----- nvinfo : EIATTR_REQNTID
	.align		4
.L_50:
        /*0158*/ 	.byte	0x04, 0x10
        /*015a*/ 	.short	(.L_52 - .L_51)
.L_51:
        /*015c*/ 	.word	0x00000080
        /*0160*/ 	.word	0x00000001
        /*0164*/ 	.word	0x00000001
.L_52:


//--------------------- .nv.callgraph             --------------------------
	.section	.nv.callgraph,"",@"SHT_CUDA_CALLGRAPH"
	.align	4
	.sectionentsize	8
	.align		4
        /*0000*/ 	.word	0x00000000
	.align		4
        /*0004*/ 	.word	0xffffffff
	.align		4
        /*0008*/ 	.word	0x00000000
	.align		4
        /*000c*/ 	.word	0xfffffffe
	.align		4
        /*0010*/ 	.word	0x00000000
	.align		4
        /*0014*/ 	.word	0xfffffffd
	.align		4
        /*0018*/ 	.word	0x00000000
	.align		4
        /*001c*/ 	.word	0xfffffffc


//--------------------- .nv.rel.action            --------------------------
	.section	.nv.rel.action,"",@"SHT_CUDA_RELOCINFO"
	.align	8
	.sectionentsize	8
        /*0000*/ 	.byte	0x73, 0x00, 0x00, 0x00, 0x00, 0x00, 0x00, 0x00, 0x00, 0x00, 0x00, 0x11, 0x25, 0x00, 0x05, 0x36


//--------------------- .nv.constant4             --------------------------
	.section	.nv.constant4,"a",@progbits
	.align	8
	.align		8
.nv.constant4:
        /*0000*/ 	.dword	_$_str


//--------------------- .nv.constant0.triton_red_fused__to_copy_add_amax_amin_clamp_mul_native_layer_norm_reciprocal_1 --------------------------
	.section	.nv.constant0.triton_red_fused__to_copy_add_amax_amin_clamp_mul_native_layer_norm_reciprocal_1,"a",@progbits
	.sectionflags	@""
	.align	4
.nv.constant0.triton_red_fused__to_copy_add_amax_amin_clamp_mul_native_layer_norm_reciprocal_1:
	.zero		472


//--------------------- .text.triton_red_fused__to_copy_add_amax_amin_clamp_mul_native_layer_norm_reciprocal_1 --------------------------
	.section	.text.triton_red_fused__to_copy_add_amax_amin_clamp_mul_native_layer_norm_reciprocal_1,"ax",@progbits
	.sectionflags	@"SHF_BARRIERS=1"
	.sectioninfo	@"SHI_REGISTERS=40"
	.align	128
        .global         triton_red_fused__to_copy_add_amax_amin_clamp_mul_native_layer_norm_reciprocal_1
        .type           triton_red_fused__to_copy_add_amax_amin_clamp_mul_native_layer_norm_reciprocal_1,@function
        .size           triton_red_fused__to_copy_add_amax_amin_clamp_mul_native_layer_norm_reciprocal_1,(.L_x_4 - triton_red_fused__to_copy_add_amax_amin_clamp_mul_native_layer_norm_reciprocal_1)
        .other          triton_red_fused__to_copy_add_amax_amin_clamp_mul_native_layer_norm_reciprocal_1,@"STO_CUDA_ENTRY STV_DEFAULT"
triton_red_fused__to_copy_add_amax_amin_clamp_mul_native_layer_norm_reciprocal_1:
.text.triton_red_fused__to_copy_add_amax_amin_clamp_mul_native_layer_norm_reciprocal_1:
[----:B------:R-:W-:Y:S02]  /*0000*/  IMAD.MOV.U32 R1, RZ, RZ, c[0x0][0x28] ;  /* 0x00000a00ff017624 */ /* 0x000fe400078e00ff */
[----:B------:R-:W0:Y:S01]  /*0010*/  S2R R14, SR_TID.X ;  /* 0x00000000000e7919 */ /* 0x000e220000002100 */
[----:B------:R-:W-:Y:S01]  /*0020*/  IMAD.MOV.U32 R3, RZ, RZ, 0x2 ;  /* 0x00000002ff037424 */ /* 0x000fe200078e00ff */
[----:B------:R-:W-:Y:S01]  /*0030*/  CS2R R6, SRZ ;  /* 0x0000000000067805 */ /* 0x000fe2000001ff00 */
[----:B------:R-:W-:Y:S01]  /*0040*/  ULDC.64 UR6, c[0x0][0x118] ;  /* 0x0000460000067ab9 */ /* 0x000fe20000000a00 */
[----:B------:R-:W1:Y:S01]  /*0050*/  S2R R9, SR_CTAID.X ;  /* 0x0000000000097919 */ /* 0x000e620000002500 */
[----:B0-----:R-:W-:Y:S01]  /*0060*/  SHF.R.U32.HI R0, RZ, 0x1, R14 ;  /* 0x00000001ff007819 */ /* 0x001fe2000001160e */
[----:B------:R-:W-:Y:S02]  /*0070*/  IMAD.SHL.U32 R2, R14, 0x4, RZ ;  /* 0x000000040e027824 */ /* 0x000fe400078e00ff */
[----:B-1----:R-:W-:Y:S01]  /*0080*/  IMAD.SHL.U32 R23, R9, 0x40, RZ ;  /* 0x0000004009177824 */ /* 0x002fe200078e00ff */
[----:B------:R-:W-:Y:S02]  /*0090*/  SGXT.U32 R0, R0, 0x6 ;  /* 0x000000060000781a */ /* 0x000fe40000000000 */
[----:B------:R-:W-:-:S02]  /*00a0*/  LOP3.LUT R5, R2, 0x4, RZ, 0xc0, !PT ;  /* 0x0000000402057812 */ /* 0x000fc400078ec0ff */
[----:B------:R-:W-:-:S04]  /*00b0*/  LOP3.LUT R4, R0, R23, RZ, 0xfc, !PT ;  /* 0x0000001700047212 */ /* 0x000fc800078efcff */
[C---:B------:R-:W-:Y:S01]  /*00c0*/  ISETP.GE.AND P1, PT, R4.reuse, 0xe10, PT ;  /* 0x00000e100400780c */ /* 0x040fe20003f26270 */
[----:B------:R-:W-:-:S04]  /*00d0*/  IMAD R2, R4, 0xc00, R5 ;  /* 0x00000c0004027824 */ /* 0x000fc800078e0205 */
[----:B------:R-:W-:-:S08]  /*00e0*/  IMAD.WIDE R2, R2, R3, c[0x0][0x160] ;  /* 0x0000580002027625 */ /* 0x000fd000078e0203 */
[----:B------:R-:W2:Y:S01]  /*00f0*/  @!P1 LDG.E.EL.64 R6, [R2.64] ;  /* 0x0000000602069981 */ /* 0x000ea2000c2e1b00 */
[----:B------:R-:W-:Y:S01]  /*0100*/  IMAD R0, R9, 0x40, R0 ;  /* 0x0000004009007824 */ /* 0x000fe200078e0200 */
[----:B------:R-:W-:Y:S01]  /*0110*/  ISETP.LT.AND P0, PT, R4, 0xe10, PT ;  /* 0x00000e100400780c */ /* 0x000fe20003f01270 */
[----:B------:R-:W-:Y:S01]  /*0120*/  CS2R R12, SRZ ;  /* 0x00000000000c7805 */ /* 0x000fe2000001ff00 */
[----:B------:R-:W-:Y:S01]  /*0130*/  IMAD.MOV.U32 R10, RZ, RZ, RZ ;  /* 0x000000ffff0a7224 */ /* 0x000fe200078e00ff */
[----:B------:R-:W-:Y:S01]  /*0140*/  UMOV UR4, URZ ;  /* 0x0000003f00047c82 */ /* 0x000fe20008000000 */
[----:B------:R-:W-:Y:S01]  /*0150*/  IMAD R0, R0, 0xc00, R5 ;  /* 0x00000c0000007824 */ /* 0x000fe200078e0205 */
[----:B------:R-:W-:Y:S01]  /*0160*/  SEL R11, RZ, 0x3f800000, !P0 ;  /* 0x3f800000ff0b7807 */ /* 0x000fe20004000000 */
[----:B------:R-:W-:Y:S01]  /*0170*/  IMAD.MOV.U32 R9, RZ, RZ, RZ ;  /* 0x000000ffff097224 */ /* 0x000fe200078e00ff */
[----:B------:R-:W-:Y:S02]  /*0180*/  UMOV UR5, URZ ;  /* 0x0000003f00057c82 */ /* 0x000fe40008000000 */
[----:B------:R-:W-:Y:S01]  /*0190*/  IADD3 R28, R0, 0x8, RZ ;  /* 0x00000008001c7810 */ /* 0x000fe20007ffe0ff */
[----:B------:R-:W-:-:S02]  /*01a0*/  IMAD.MOV.U32 R16, RZ, RZ, R11 ;  /* 0x000000ffff107224 */ /* 0x000fc400078e000b */
[----:B------:R-:W-:Y:S01]  /*01b0*/  IMAD.MOV.U32 R8, RZ, RZ, R11 ;  /* 0x000000ffff087224 */ /* 0x000fe200078e000b */
[C---:B--2---:R-:W-:Y:S01]  /*01c0*/  PRMT R4, R6.reuse, 0x7632, R4 ;  /* 0x0000763206047816 */ /* 0x044fe20000000004 */
[C---:B------:R-:W-:Y:S01]  /*01d0*/  IMAD.U32 R15, R7.reuse, 0x10000, RZ ;  /* 0x00010000070f7824 */ /* 0x040fe200078e00ff */
[----:B------:R-:W-:Y:S01]  /*01e0*/  PRMT R5, R7, 0x7632, R5 ;  /* 0x0000763207057816 */ /* 0x000fe20000000005 */
[----:B------:R-:W-:Y:S02]  /*01f0*/  IMAD.U32 R6, R6, 0x10000, RZ ;  /* 0x0001000006067824 */ /* 0x000fe400078e00ff */
[----:B------:R-:W-:Y:S02]  /*0200*/  IMAD.U32 R4, R4, 0x10000, RZ ;  /* 0x0001000004047824 */ /* 0x000fe400078e00ff */
[----:B------:R-:W-:Y:S01]  /*0210*/  IMAD.U32 R2, R5, 0x10000, RZ ;  /* 0x0001000005027824 */ /* 0x000fe200078e00ff */
[----:B------:R-:W-:Y:S01]  /*0220*/  FSEL R5, R15, RZ, !P1 ;  /* 0x000000ff0f057208 */ /* 0x000fe20004800000 */
[----:B------:R-:W-:Y:S01]  /*0230*/  IMAD.MOV.U32 R7, RZ, RZ, R11 ;  /* 0x000000ffff077224 */ /* 0x000fe200078e000b */
[----:B------:R-:W-:-:S02]  /*0240*/  FSEL R15, R4, RZ, !P1 ;  /* 0x000000ff040f7208 */ /* 0x000fc40004800000 */
[----:B------:R-:W-:Y:S02]  /*0250*/  FSEL R6, R6, RZ, !P1 ;  /* 0x000000ff06067208 */ /* 0x000fe40004800000 */
[----:B------:R-:W-:Y:S02]  /*0260*/  FSEL R4, R2, RZ, !P1 ;  /* 0x000000ff02047208 */ /* 0x000fe40004800000 */
.L_x_0:
[----:B------:R-:W-:Y:S01]  /*0270*/  IADD3 R20, R28, UR4, RZ ;  /* 0x000000041c147c10 */ /* 0x000fe2000fffe0ff */
[----:B------:R-:W-:Y:S01]  /*0280*/  IMAD.MOV.U32 R21, RZ, RZ, 0x2 ;  /* 0x00000002ff157424 */ /* 0x000fe200078e00ff */
[----:B------:R-:W-:-:S03]  /*0290*/  CS2R R2, SRZ ;  /* 0x0000000000027805 */ /* 0x000fc6000001ff00 */
[----:B------:R-:W-:-:S05]  /*02a0*/  IMAD.WIDE R20, R20, R21, c[0x0][0x160] ;  /* 0x0000580014147625 */ /* 0x000fca00078e0215 */
[----:B------:R0:W2:Y:S01]  /*02b0*/  @!P1 LDG.E.EL.64 R2, [R20.64] ;  /* 0x0000000614029981 */ /* 0x0000a2000c2e1b00 */
[----:B------:R-:W-:Y:S01]  /*02c0*/  FADD R17, R8, 1 ;  /* 0x3f80000008117421 */ /* 0x000fe20000000000 */
[----:B------:R-:W-:Y:S01]  /*02d0*/  FADD R18, R7, 1 ;  /* 0x3f80000007127421 */ /* 0x000fe20000000000 */
[----:B------:R-:W-:Y:S01]  /*02e0*/  FADD R25, R16, 1 ;  /* 0x3f80000010197421 */ /* 0x000fe20000000000 */
[----:B------:R-:W-:Y:S01]  /*02f0*/  FADD R24, R11, 1 ;  /* 0x3f8000000b187421 */ /* 0x000fe20000000000 */
[C---:B------:R-:W-:Y:S01]  /*0300*/  FMUL R22, R17.reuse, 0.25 ;  /* 0x3e80000011167820 */ /* 0x040fe20000400000 */
[C---:B------:R-:W-:Y:S01]  /*0310*/  FSETP.GT.AND P2, PT, |R17|.reuse, 8.50705917302346158658e+37, PT ;  /* 0x7e8000001100780b */ /* 0x040fe20003f44200 */
[C---:B------:R-:W-:Y:S01]  /*0320*/  FMUL R27, R18.reuse, 0.25 ;  /* 0x3e800000121b7820 */ /* 0x040fe20000400000 */
[----:B------:R-:W-:Y:S01]  /*0330*/  FSETP.GEU.AND P3, PT, |R18|, 1.175494350822287508e-38, PT ;  /* 0x008000001200780b */ /* 0x000fe20003f6e200 */
[----:B------:R-:W-:Y:S01]  /*0340*/  UIADD3 UR4, UP0, UR4, 0x8, URZ ;  /* 0x0000000804047890 */ /* 0x000fe2000ff1e03f */
[----:B------:R-:W-:Y:S01]  /*0350*/  FSETP.GEU.AND P0, PT, |R17|, 1.175494350822287508e-38, PT ;  /* 0x008000001100780b */ /* 0x000fe20003f0e200 */
[----:B0-----:R-:W-:Y:S01]  /*0360*/  FMUL R21, R24, 0.25 ;  /* 0x3e80000018157820 */ /* 0x001fe20000400000 */
[----:B------:R-:W-:Y:S01]  /*0370*/  FSETP.GT.AND P6, PT, |R18|, 8.50705917302346158658e+37, PT ;  /* 0x7e8000001200780b */ /* 0x000fe20003fc4200 */
[----:B------:R-:W-:Y:S01]  /*0380*/  UIADD3.X UR5, URZ, UR5, URZ, UP0, !UPT ;  /* 0x000000053f057290 */ /* 0x000fe200087fe43f */
[----:B------:R-:W-:Y:S01]  /*0390*/  FSEL R26, R22, R17, P2 ;  /* 0x00000011161a7208 */ /* 0x000fe20001000000 */
[----:B------:R-:W-:Y:S01]  /*03a0*/  UISETP.GE.U32.AND UP0, UPT, UR4, 0xbf8, UPT ;  /* 0x00000bf80400788c */ /* 0x000fe2000bf06070 */
[----:B------:R-:W-:-:S02]  /*03b0*/  FSEL R29, R27, R18, P6 ;  /* 0x000000121b1d7208 */ /* 0x000fc40003000000 */
[C---:B------:R-:W-:Y:S01]  /*03c0*/  FSETP.GEU.AND P5, PT, |R24|.reuse, 1.175494350822287508e-38, PT ;  /* 0x008000001800780b */ /* 0x040fe20003fae200 */
[----:B------:R-:W-:Y:S01]  /*03d0*/  UISETP.GE.U32.AND.EX UP0, UPT, UR5, URZ, UPT, UP0 ;  /* 0x0000003f0500728c */ /* 0x000fe2000bf06100 */
[C---:B------:R-:W-:Y:S01]  /*03e0*/  FSETP.GT.AND P4, PT, |R24|.reuse, 8.50705917302346158658e+37, PT ;  /* 0x7e8000001800780b */ /* 0x040fe20003f84200 */
[----:B------:R-:W-:Y:S01]  /*03f0*/  @!P3 FMUL R29, R29, 16777216 ;  /* 0x4b8000001d1db820 */ /* 0x000fe20000400000 */
[----:B------:R-:W-:Y:S01]  /*0400*/  FSEL R11, R24, R11, !P1 ;  /* 0x0000000b180b7208 */ /* 0x000fe20004800000 */
[----:B------:R-:W-:Y:S01]  /*0410*/  @!P0 FMUL R26, R26, 16777216 ;  /* 0x4b8000001a1a8820 */ /* 0x000fe20000400000 */
[----:B------:R-:W-:Y:S02]  /*0420*/  FSEL R30, R21, R24, P4 ;  /* 0x00000018151e7208 */ /* 0x000fe40002000000 */
[----:B------:R-:W-:Y:S01]  /*0430*/  FSEL R16, R25, R16, !P1 ;  /* 0x0000001019107208 */ /* 0x000fe20004800000 */
[----:B------:R-:W-:Y:S01]  /*0440*/  MUFU.RCP R29, R29 ;  /* 0x0000001d001d7308 */ /* 0x000fe20000001000 */
[----:B------:R-:W-:-:S02]  /*0450*/  FSEL R8, R17, R8, !P1 ;  /* 0x0000000811087208 */ /* 0x000fc40004800000 */
[----:B------:R-:W-:Y:S01]  /*0460*/  FSEL R7, R18, R7, !P1 ;  /* 0x0000000712077208 */ /* 0x000fe20004800000 */
[----:B------:R-:W-:-:S04]  /*0470*/  @!P5 FMUL R30, R30, 16777216 ;  /* 0x4b8000001e1ed820 */ /* 0x000fc80000400000 */
[----:B------:R-:W0:Y:S01]  /*0480*/  MUFU.RCP R26, R26 ;  /* 0x0000001a001a7308 */ /* 0x000e220000001000 */
[C---:B--2---:R-:W-:Y:S01]  /*0490*/  PRMT R19, R3.reuse, 0x7632, R19 ;  /* 0x0000763203137816 */ /* 0x044fe20000000013 */
[----:B------:R-:W-:Y:S01]  /*04a0*/  IMAD.U32 R22, R3, 0x10000, RZ ;  /* 0x0001000003167824 */ /* 0x000fe200078e00ff */
[C---:B------:R-:W-:Y:S01]  /*04b0*/  PRMT R24, R2.reuse, 0x7632, R24 ;  /* 0x0000763202187816 */ /* 0x040fe20000000018 */
[----:B------:R-:W-:Y:S02]  /*04c0*/  IMAD.U32 R21, R2, 0x10000, RZ ;  /* 0x0001000002157824 */ /* 0x000fe400078e00ff */
[----:B------:R-:W-:Y:S01]  /*04d0*/  IMAD.U32 R19, R19, 0x10000, RZ ;  /* 0x0001000013137824 */ /* 0x000fe200078e00ff */
[----:B------:R-:W-:Y:S01]  /*04e0*/  FADD R3, R22, -R5 ;  /* 0x8000000516037221 */ /* 0x000fe20000000000 */
[----:B------:R-:W-:Y:S01]  /*04f0*/  IMAD.U32 R2, R24, 0x10000, RZ ;  /* 0x0001000018027824 */ /* 0x000fe200078e00ff */
[----:B------:R-:W-:Y:S01]  /*0500*/  FADD R24, R21, -R6 ;  /* 0x8000000615187221 */ /* 0x000fe20000000000 */
[----:B------:R-:W-:Y:S01]  /*0510*/  FADD R20, R19, -R4 ;  /* 0x8000000413147221 */ /* 0x000fe20000000000 */
[----:B------:R-:W-:-:S03]  /*0520*/  FMUL R32, R3, 0.25 ;  /* 0x3e80000003207820 */ /* 0x000fc60000400000 */
[----:B------:R-:W-:Y:S02]  /*0530*/  FMUL R27, R20, 0.25 ;  /* 0x3e800000141b7820 */ /* 0x000fe40000400000 */
[----:B------:R-:W-:Y:S01]  /*0540*/  FSEL R31, R32, R3, P2 ;  /* 0x00000003201f7208 */ /* 0x000fe20001000000 */
[C---:B------:R-:W-:Y:S01]  /*0550*/  FMUL R32, R25.reuse, 0.25 ;  /* 0x3e80000019207820 */ /* 0x040fe20000400000 */
[----:B------:R-:W-:Y:S02]  /*0560*/  FSETP.GEU.AND P2, PT, |R25|, 1.175494350822287508e-38, PT ;  /* 0x008000001900780b */ /* 0x000fe40003f4e200 */
[----:B------:R-:W-:Y:S01]  /*0570*/  FSEL R27, R27, R20, P6 ;  /* 0x000000141b1b7208 */ /* 0x000fe20003000000 */
[----:B------:R-:W-:Y:S01]  /*0580*/  @!P0 FMUL R31, R31, 16777216 ;  /* 0x4b8000001f1f8820 */ /* 0x000fe20000400000 */
[----:B------:R-:W-:Y:S02]  /*0590*/  FSETP.GT.AND P6, PT, |R25|, 8.50705917302346158658e+37, PT ;  /* 0x7e8000001900780b */ /* 0x000fe40003fc4200 */
[----:B------:R-:W-:Y:S01]  /*05a0*/  PLOP3.LUT P0, PT, PT, PT, UP0, 0x80, 0x0 ;  /* 0x000000000000781c */ /* 0x000fe20003f0f008 */
[----:B------:R-:W-:Y:S01]  /*05b0*/  @!P3 FMUL R27, R27, 16777216 ;  /* 0x4b8000001b1bb820 */ /* 0x000fe20000400000 */
[----:B------:R-:W-:Y:S01]  /*05c0*/  FSEL R32, R32, R25, P6 ;  /* 0x0000001920207208 */ /* 0x000fe20003000000 */
[----:B0-----:R-:W-:Y:S01]  /*05d0*/  FFMA R26, R26, R31, R5 ;  /* 0x0000001f1a1a7223 */ /* 0x001fe20000000005 */
[----:B------:R0:W1:Y:S01]  /*05e0*/  MUFU.RCP R25, R30 ;  /* 0x0000001e00197308 */ /* 0x0000620000001000 */
[----:B------:R-:W-:Y:S01]  /*05f0*/  FFMA R29, R29, R27, R4 ;  /* 0x0000001b1d1d7223 */ /* 0x000fe20000000004 */
[----:B------:R-:W-:Y:S01]  /*0600*/  FADD R27, R2, -R15 ;  /* 0x8000000f021b7221 */ /* 0x000fe20000000000 */
[----:B------:R-:W-:Y:S01]  /*0610*/  @!P2 FMUL R32, R32, 16777216 ;  /* 0x4b8000002020a820 */ /* 0x000fe20000400000 */
[----:B------:R-:W-:Y:S01]  /*0620*/  FMUL R31, R24, 0.25 ;  /* 0x3e800000181f7820 */ /* 0x000fe20000400000 */
[----:B------:R-:W-:Y:S01]  /*0630*/  FADD R22, R22, -R26 ;  /* 0x8000001a16167221 */ /* 0x000fe20000000000 */
[----:B------:R-:W-:Y:S01]  /*0640*/  FADD R19, R19, -R29 ;  /* 0x8000001d13137221 */ /* 0x000fe20000000000 */
[----:B------:R-:W-:-:S02]  /*0650*/  FSEL R5, R26, R5, !P1 ;  /* 0x000000051a057208 */ /* 0x000fc40004800000 */
[----:B------:R-:W2:Y:S01]  /*0660*/  MUFU.RCP R32, R32 ;  /* 0x0000002000207308 */ /* 0x000ea20000001000 */
[----:B0-----:R-:W-:Y:S01]  /*0670*/  FMUL R30, R27, 0.25 ;  /* 0x3e8000001b1e7820 */ /* 0x001fe20000400000 */
[----:B------:R-:W-:Y:S01]  /*0680*/  FSEL R31, R31, R24, P4 ;  /* 0x000000181f1f7208 */ /* 0x000fe20002000000 */
[----:B------:R-:W-:Y:S01]  /*0690*/  @!P1 FFMA R10, R3, R22, R10 ;  /* 0x00000016030a9223 */ /* 0x000fe2000000000a */
[----:B------:R-:W-:Y:S01]  /*06a0*/  FSEL R4, R29, R4, !P1 ;  /* 0x000000041d047208 */ /* 0x000fe20004800000 */
[----:B------:R-:W-:Y:S01]  /*06b0*/  @!P1 FFMA R9, R20, R19, R9 ;  /* 0x0000001314099223 */ /* 0x000fe20000000009 */
[----:B------:R-:W-:Y:S01]  /*06c0*/  FSEL R30, R30, R27, P6 ;  /* 0x0000001b1e1e7208 */ /* 0x000fe20003000000 */
[----:B------:R-:W-:-:S04]  /*06d0*/  @!P5 FMUL R31, R31, 16777216 ;  /* 0x4b8000001f1fd820 */ /* 0x000fc80000400000 */
[----:B------:R-:W-:Y:S01]  /*06e0*/  @!P2 FMUL R30, R30, 16777216 ;  /* 0x4b8000001e1ea820 */ /* 0x000fe20000400000 */
[----:B-1----:R-:W-:-:S03]  /*06f0*/  FFMA R25, R25, R31, R6 ;  /* 0x0000001f19197223 */ /* 0x002fc60000000006 */
[----:B--2---:R-:W-:Y:S01]  /*0700*/  FFMA R32, R32, R30, R15 ;  /* 0x0000001e20207223 */ /* 0x004fe2000000000f */
[----:B------:R-:W-:Y:S01]  /*0710*/  FADD R21, R21, -R25 ;  /* 0x8000001915157221 */ /* 0x000fe20000000000 */
[----:B------:R-:W-:Y:S02]  /*0720*/  FSEL R6, R25, R6, !P1 ;  /* 0x0000000619067208 */ /* 0x000fe40004800000 */
[----:B------:R-:W-:Y:S01]  /*0730*/  FADD R2, R2, -R32 ;  /* 0x8000002002027221 */ /* 0x000fe20000000000 */
[----:B------:R-:W-:Y:S01]  /*0740*/  @!P1 FFMA R13, R24, R21, R13 ;  /* 0x00000015180d9223 */ /* 0x000fe2000000000d */
[----:B------:R-:W-:Y:S02]  /*0750*/  FSEL R15, R32, R15, !P1 ;  /* 0x0000000f200f7208 */ /* 0x000fe40004800000 */
[----:B------:R-:W-:Y:S01]  /*0760*/  @!P1 FFMA R12, R27, R2, R12 ;  /* 0x000000021b0c9223 */ /* 0x000fe2000000000c */
[----:B------:R-:W-:Y:S05]  /*0770*/  @!P0 BRA `(.L_x_0) ;  /* 0xfffffaf000008947 */ /* 0x000fea000383ffff */
[----:B------:R-:W-:Y:S01]  /*0780*/  FADD R3, R11, R16 ;  /* 0x000000100b037221 */ /* 0x000fe20000000000 */
[----:B------:R-:W-:Y:S01]  /*0790*/  FMUL R19, R16, 0.25 ;  /* 0x3e80000010137820 */ /* 0x000fe20000400000 */
[----:B------:R-:W-:Y:S01]  /*07a0*/  FMUL R24, R7, 0.25 ;  /* 0x3e80000007187820 */ /* 0x000fe20000400000 */
[----:B------:R-:W-:Y:S01]  /*07b0*/  FADD R13, R13, R12 ;  /* 0x0000000c0d0d7221 */ /* 0x000fe20000000000 */
[C---:B------:R-:W-:Y:S01]  /*07c0*/  FMUL R2, R3.reuse, 0.25 ;  /* 0x3e80000003027820 */ /* 0x040fe20000400000 */
[C---:B------:R-:W-:Y:S01]  /*07d0*/  FSETP.GEU.AND P5, PT, |R3|.reuse, 1.175494350822287508e-38, PT ;  /* 0x008000000300780b */ /* 0x040fe20003fae200 */
[----:B------:R-:W-:Y:S01]  /*07e0*/  FADD R18, R8, R3 ;  /* 0x0000000308127221 */ /* 0x000fe20000000000 */
[----:B------:R-:W-:Y:S01]  /*07f0*/  FSETP.GT.AND P4, PT, |R3|, 8.50705917302346158658e+37, PT ;  /* 0x7e8000000300780b */ /* 0x000fe20003f84200 */
[----:B------:R-:W-:Y:S01]  /*0800*/  IMAD.MOV.U32 R34, RZ, RZ, -0x800000 ;  /* 0xff800000ff227424 */ /* 0x000fe200078e00ff */
[----:B------:R-:W-:Y:S01]  /*0810*/  LOP3.LUT R23, R23, 0x3f, R14, 0xf8, !PT ;  /* 0x0000003f17177812 */ /* 0x000fe200078ef80e */
[----:B------:R-:W-:Y:S01]  /*0820*/  FMUL R21, R18, 0.25 ;  /* 0x3e80000012157820 */ /* 0x000fe20000400000 */
[----:B------:R-:W-:Y:S01]  /*0830*/  FSEL R17, R2, R3, P4 ;  /* 0x0000000302117208 */ /* 0x000fe20002000000 */
[----:B------:R-:W-:Y:S01]  /*0840*/  FADD R2, R7, R18 ;  /* 0x0000001207027221 */ /* 0x000fe20000000000 */
[C---:B------:R-:W-:Y:S01]  /*0850*/  FSETP.GEU.AND P0, PT, |R18|.reuse, 1.175494350822287508e-38, PT ;  /* 0x008000001200780b */ /* 0x040fe20003f0e200 */
[----:B------:R-:W-:Y:S01]  /*0860*/  IMAD.MOV.U32 R31, RZ, RZ, 0x7f800000 ;  /* 0x7f800000ff1f7424 */ /* 0x000fe200078e00ff */
[----:B------:R-:W-:Y:S01]  /*0870*/  FSETP.GT.AND P2, PT, |R18|, 8.50705917302346158658e+37, PT ;  /* 0x7e8000001200780b */ /* 0x000fe20003f44200 */
[----:B------:R-:W-:Y:S01]  /*0880*/  IMAD.MOV.U32 R30, RZ, RZ, 0x7f800000 ;  /* 0x7f800000ff1e7424 */ /* 0x000fe200078e00ff */
[C---:B------:R-:W-:Y:S01]  /*0890*/  FSETP.GEU.AND P3, PT, |R2|.reuse, 1.175494350822287508e-38, PT ;  /* 0x008000000200780b */ /* 0x040fe20003f6e200 */
[----:B------:R-:W-:Y:S01]  /*08a0*/  @!P5 FMUL R17, R17, 16777216 ;  /* 0x4b8000001111d820 */ /* 0x000fe20000400000 */
[----:B------:R-:W-:Y:S01]  /*08b0*/  FSEL R21, R21, R18, P2 ;  /* 0x0000001215157208 */ /* 0x000fe20001000000 */
[----:B------:R-:W-:Y:S01]  /*08c0*/  IMAD.MOV.U32 R27, RZ, RZ, 0x7f800000 ;  /* 0x7f800000ff1b7424 */ /* 0x000fe200078e00ff */
[----:B------:R-:W-:Y:S01]  /*08d0*/  FSEL R16, R19, R16, P4 ;  /* 0x0000001013107208 */ /* 0x000fe20002000000 */
[C---:B------:R-:W-:Y:S01]  /*08e0*/  FMUL R19, R2.reuse, 0.25 ;  /* 0x3e80000002137820 */ /* 0x040fe20000400000 */
[----:B------:R-:W-:Y:S01]  /*08f0*/  FSETP.GT.AND P4, PT, |R2|, 8.50705917302346158658e+37, PT ;  /* 0x7e8000000200780b */ /* 0x000fe20003f84200 */
[----:B------:R-:W0:Y:S01]  /*0900*/  MUFU.RCP R17, R17 ;  /* 0x0000001100117308 */ /* 0x000e220000001000 */
[----:B------:R-:W-:Y:S01]  /*0910*/  IMAD.MOV.U32 R29, RZ, RZ, -0x800000 ;  /* 0xff800000ff1d7424 */ /* 0x000fe200078e00ff */
[----:B------:R-:W-:Y:S01]  /*0920*/  @!P0 FMUL R21, R21, 16777216 ;  /* 0x4b80000015158820 */ /* 0x000fe20000400000 */
[----:B------:R-:W-:Y:S01]  /*0930*/  @!P5 FMUL R16, R16, 16777216 ;  /* 0x4b8000001010d820 */ /* 0x000fe20000400000 */
[----:B------:R-:W-:Y:S01]  /*0940*/  FSEL R22, R19, R2, P4 ;  /* 0x0000000213167208 */ /* 0x000fe20002000000 */
[----:B------:R-:W-:Y:S01]  /*0950*/  FMUL R19, R8, 0.25 ;  /* 0x3e80000008137820 */ /* 0x000fe20000400000 */
[----:B------:R-:W-:Y:S01]  /*0960*/  FSETP.NEU.AND P5, PT, R3, RZ, PT ;  /* 0x000000ff0300720b */ /* 0x000fe20003fad000 */
[----:B------:R-:W-:Y:S01]  /*0970*/  IMAD.MOV.U32 R26, RZ, RZ, -0x800000 ;  /* 0xff800000ff1a7424 */ /* 0x000fe200078e00ff */
[----:B------:R-:W1:Y:S01]  /*0980*/  MUFU.RCP R21, R21 ;  /* 0x0000001500157308 */ /* 0x000e620000001000 */
[----:B------:R-:W-:Y:S01]  /*0990*/  @!P3 FMUL R22, R22, 16777216 ;  /* 0x4b8000001616b820 */ /* 0x000fe20000400000 */
[----:B------:R-:W-:Y:S01]  /*09a0*/  FSEL R20, R19, R8, P2 ;  /* 0x0000000813147208 */ /* 0x000fe20001000000 */
[----:B------:R-:W-:Y:S01]  /*09b0*/  IMAD.MOV.U32 R28, RZ, RZ, -0x800000 ;  /* 0xff800000ff1c7424 */ /* 0x000fe200078e00ff */
[----:B------:R-:W-:Y:S01]  /*09c0*/  FSEL R7, R24, R7, P4 ;  /* 0x0000000718077208 */ /* 0x000fe20002000000 */
[----:B------:R-:W-:-:S02]  /*09d0*/  UMOV UR4, 0xfffffff8 ;  /* 0xfffffff800047882 */ /* 0x000fc40000000000 */
[----:B------:R-:W-:Y:S01]  /*09e0*/  @!P0 FMUL R20, R20, 16777216 ;  /* 0x4b80000014148820 */ /* 0x000fe20000400000 */
[----:B0-----:R-:W-:Y:S01]  /*09f0*/  FMUL R16, R17, R16 ;  /* 0x0000001011107220 */ /* 0x001fe20000400000 */
[--C-:B------:R-:W-:Y:S01]  /*0a00*/  FADD R17, R15, -R6.reuse ;  /* 0x800000060f117221 */ /* 0x100fe20000000000 */
[----:B------:R-:W0:Y:S01]  /*0a10*/  MUFU.RCP R22, R22 ;  /* 0x0000001600167308 */ /* 0x000e220000001000 */
[----:B------:R-:W2:Y:S01]  /*0a20*/  SHFL.BFLY PT, R15, R2, 0x1, 0x1f ;  /* 0x0c201f00020f7f89 */ /* 0x000ea200000e0000 */
[----:B------:R-:W-:Y:S01]  /*0a30*/  FSETP.NEU.AND P0, PT, R18, RZ, PT ;  /* 0x000000ff1200720b */ /* 0x000fe20003f0d000 */
[----:B------:R-:W-:Y:S01]  /*0a40*/  FMUL R8, R17, R17 ;  /* 0x0000001111087220 */ /* 0x000fe20000400000 */
[----:B------:R-:W-:Y:S01]  /*0a50*/  FSEL R16, R16, RZ, P5 ;  /* 0x000000ff10107208 */ /* 0x000fe20002800000 */
[----:B------:R-:W-:Y:S01]  /*0a60*/  @!P3 FMUL R7, R7, 16777216 ;  /* 0x4b8000000707b820 */ /* 0x000fe20000400000 */
[----:B-1----:R-:W-:Y:S01]  /*0a70*/  FMUL R21, R21, R20 ;  /* 0x0000001415157220 */ /* 0x002fe20000400000 */
[----:B------:R-:W-:Y:S01]  /*0a80*/  FMUL R8, R11, R8 ;  /* 0x000000080b087220 */ /* 0x000fe20000400000 */
[----:B------:R-:W-:Y:S01]  /*0a90*/  IMAD.MOV.U32 R11, RZ, RZ, 0x10 ;  /* 0x00000010ff0b7424 */ /* 0x000fe200078e00ff */
[----:B------:R-:W-:Y:S01]  /*0aa0*/  FFMA R6, R17, R16, R6 ;  /* 0x0000001011067223 */ /* 0x000fe20000000006 */
[----:B------:R-:W-:Y:S01]  /*0ab0*/  UMOV UR5, 0xffffffff ;  /* 0xffffffff00057882 */ /* 0x000fe20000000000 */
[----:B------:R-:W-:Y:S01]  /*0ac0*/  FSEL R21, R21, RZ, P0 ;  /* 0x000000ff15157208 */ /* 0x000fe20000000000 */
[----:B------:R-:W-:Y:S01]  /*0ad0*/  FFMA R13, R16, R8, R13 ;  /* 0x00000008100d7223 */ /* 0x000fe2000000000d */
[----:B------:R-:W-:Y:S01]  /*0ae0*/  FADD R5, R5, -R6 ;  /* 0x8000000605057221 */ /* 0x000fe20000000000 */
[----:B------:R-:W-:Y:S01]  /*0af0*/  FSETP.NEU.AND P0, PT, R2, RZ, PT ;  /* 0x000000ff0200720b */ /* 0x000fe20003f0d000 */
[----:B0-----:R-:W-:-:S02]  /*0b00*/  FMUL R22, R22, R7 ;  /* 0x0000000716167220 */ /* 0x001fc40000400000 */
[C---:B------:R-:W-:Y:S01]  /*0b10*/  FMUL R8, R5.reuse, R5 ;  /* 0x0000000505087220 */ /* 0x040fe20000400000 */
[----:B------:R-:W-:Y:S01]  /*0b20*/  FFMA R5, R5, R21, R6 ;  /* 0x0000001505057223 */ /* 0x000fe20000000006 */
[----:B------:R-:W-:Y:S01]  /*0b30*/  FADD R10, R10, R13 ;  /* 0x0000000d0a0a7221 */ /* 0x000fe20000000000 */
[----:B------:R-:W-:Y:S01]  /*0b40*/  FSEL R22, R22, RZ, P0 ;  /* 0x000000ff16167208 */ /* 0x000fe20000000000 */
[----:B------:R-:W-:Y:S01]  /*0b50*/  FMUL R8, R3, R8 ;  /* 0x0000000803087220 */ /* 0x000fe20000400000 */
[----:B------:R-:W-:Y:S01]  /*0b60*/  FADD R4, R4, -R5 ;  /* 0x8000000504047221 */ /* 0x000fe20000000000 */
[----:B--2---:R-:W-:Y:S02]  /*0b70*/  FADD R6, R2, R15 ;  /* 0x0000000f02067221 */ /* 0x004fe40000000000 */
[----:B------:R-:W-:Y:S01]  /*0b80*/  FFMA R8, R21, R8, R10 ;  /* 0x0000000815087223 */ /* 0x000fe2000000000a */
[C---:B------:R-:W-:Y:S01]  /*0b90*/  FMUL R3, R4.reuse, R4 ;  /* 0x0000000404037220 */ /* 0x040fe20000400000 */
[----:B------:R-:W-:Y:S01]  /*0ba0*/  FFMA R24, R4, R22, R5 ;  /* 0x0000001604187223 */ /* 0x000fe20000000005 */
[C---:B------:R-:W-:Y:S01]  /*0bb0*/  FSETP.GT.AND P0, PT, |R6|.reuse, 8.50705917302346158658e+37, PT ;  /* 0x7e8000000600780b */ /* 0x040fe20003f04200 */
[----:B------:R-:W-:Y:S01]  /*0bc0*/  FADD R9, R9, R8 ;  /* 0x0000000809097221 */ /* 0x000fe20000000000 */
[----:B------:R-:W-:Y:S01]  /*0bd0*/  FSETP.GEU.AND P3, PT, |R6|, 1.175494350822287508e-38, PT ;  /* 0x008000000600780b */ /* 0x000fe20003f6e200 */
[----:B------:R-:W-:Y:S01]  /*0be0*/  FMUL R3, R18, R3 ;  /* 0x0000000312037220 */ /* 0x000fe20000400000 */
[----:B------:R-:W-:Y:S01]  /*0bf0*/  FSETP.NEU.AND P2, PT, R6, RZ, PT ;  /* 0x000000ff0600720b */ /* 0x000fe20003f4d000 */
[----:B------:R-:W0:Y:S01]  /*0c00*/  SHFL.BFLY PT, R5, R24, 0x1, 0x1f ;  /* 0x0c201f0018057f89 */ /* 0x000e2200000e0000 */
[----:B------:R-:W-:Y:S01]  /*0c10*/  LOP3.LUT R8, R14, 0x1, RZ, 0xc0, !PT ;  /* 0x000000010e087812 */ /* 0x000fe200078ec0ff */
[----:B------:R-:W-:Y:S01]  /*0c20*/  FFMA R3, R22, R3, R9 ;  /* 0x0000000316037223 */ /* 0x000fe20000000009 */
[----:B------:R-:W-:-:S02]  /*0c30*/  IMAD.MOV.U32 R9, RZ, RZ, 0x8 ;  /* 0x00000008ff097424 */ /* 0x000fc400078e00ff */
[----:B------:R-:W-:Y:S02]  /*0c40*/  IMAD.MOV.U32 R22, RZ, RZ, 0x7f800000 ;  /* 0x7f800000ff167424 */ /* 0x000fe400078e00ff */
[----:B------:R-:W1:Y:S01]  /*0c50*/  SHFL.BFLY PT, R4, R3, 0x1, 0x1f ;  /* 0x0c201f0003047f89 */ /* 0x000e6200000e0000 */
[----:B------:R-:W-:Y:S01]  /*0c60*/  @P0 FMUL R6, R6, 0.25 ;  /* 0x3e80000006060820 */ /* 0x000fe20000400000 */
[----:B------:R-:W-:-:S03]  /*0c70*/  @P0 FMUL R15, R15, 0.25 ;  /* 0x3e8000000f0f0820 */ /* 0x000fc60000400000 */
[----:B------:R-:W-:Y:S01]  /*0c80*/  @!P3 FMUL R6, R6, 16777216 ;  /* 0x4b8000000606b820 */ /* 0x000fe20000400000 */
[----:B------:R-:W-:-:S05]  /*0c90*/  @!P3 FMUL R15, R15, 16777216 ;  /* 0x4b8000000f0fb820 */ /* 0x000fca0000400000 */
[----:B------:R-:W2:Y:S01]  /*0ca0*/  MUFU.RCP R6, R6 ;  /* 0x0000000600067308 */ /* 0x000ea20000001000 */
[----:B0-----:R-:W-:-:S04]  /*0cb0*/  FADD R7, -R24, R5 ;  /* 0x0000000518077221 */ /* 0x001fc80000000100 */
[----:B------:R-:W-:Y:S01]  /*0cc0*/  FMUL R5, R7, R7 ;  /* 0x0000000707057220 */ /* 0x000fe20000400000 */
[----:B-1----:R-:W-:-:S03]  /*0cd0*/  FADD R4, R3, R4 ;  /* 0x0000000403047221 */ /* 0x002fc60000000000 */
[----:B------:R-:W-:Y:S01]  /*0ce0*/  FMUL R5, R2, R5 ;  /* 0x0000000502057220 */ /* 0x000fe20000400000 */
[----:B------:R-:W-:Y:S01]  /*0cf0*/  IMAD.WIDE.U32 R2, R8, R9, c[0x0][0x170] ;  /* 0x00005c0008027625 */ /* 0x000fe200078e0009 */
[----:B--2---:R-:W-:-:S03]  /*0d00*/  FMUL R15, R6, R15 ;  /* 0x0000000f060f7220 */ /* 0x004fc60000400000 */
[----:B------:R-:W-:Y:S02]  /*0d10*/  IMAD.MOV.U32 R9, RZ, RZ, 0x39aaaaab ;  /* 0x39aaaaabff097424 */ /* 0x000fe400078e00ff */
[----:B------:R-:W-:-:S05]  /*0d20*/  FSEL R15, R15, RZ, P2 ;  /* 0x000000ff0f0f7208 */ /* 0x000fca0001000000 */
[----:B------:R-:W-:Y:S01]  /*0d30*/  FFMA R6, R15, R5, R4 ;  /* 0x000000050f067223 */ /* 0x000fe20000000004 */
[----:B------:R-:W-:Y:S01]  /*0d40*/  IMAD.WIDE.U32 R4, R8, R11, c[0x0][0x168] ;  /* 0x00005a0008047625 */ /* 0x000fe200078e000b */
[----:B------:R-:W-:Y:S02]  /*0d50*/  FFMA R24, R7, R15, R24 ;  /* 0x0000000f07187223 */ /* 0x000fe40000000018 */
[----:B------:R-:W-:Y:S01]  /*0d60*/  FFMA R6, R6, R9, 9.9999999747524270788e-07 ;  /* 0x358637bd06067423 */ /* 0x000fe20000000009 */
[----:B------:R-:W-:-:S03]  /*0d70*/  IMAD.MOV.U32 R14, RZ, RZ, R4 ;  /* 0x000000ffff0e7224 */ /* 0x000fc600078e0004 */
[----:B------:R0:W1:Y:S04]  /*0d80*/  MUFU.RSQ R25, R6 ;  /* 0x0000000600197308 */ /* 0x0000680000001400 */
.L_x_1:
[----:B------:R2:W3:Y:S01]  /*0d90*/  LDG.E.EL.64 R12, [R2.64+0x1800] ;  /* 0x00180006020c7981 */ /* 0x0004e2000c2e1b00 */
[----:B------:R-:W-:Y:S02]  /*0da0*/  IMAD.MOV.U32 R15, RZ, RZ, R5 ;  /* 0x000000ffff0f7224 */ /* 0x000fe400078e0005 */
[----:B------:R-:W-:Y:S01]  /*0db0*/  IMAD.U32 R33, RZ, RZ, UR4 ;  /* 0x00000004ff217e24 */ /* 0x000fe2000f8e00ff */
[----:B------:R2:W4:Y:S01]  /*0dc0*/  LDG.E.EL.64 R18, [R2.64] ;  /* 0x0000000602127981 */ /* 0x000522000c2e1b00 */
[----:B------:R-:W-:-:S03]  /*0dd0*/  IMAD.MOV.U32 R32, RZ, RZ, 0x2 ;  /* 0x00000002ff207424 */ /* 0x000fc600078e00ff */
[----:B0-----:R-:W5:Y:S01]  /*0de0*/  LDG.E.EL.128 R4, [R14.64+0x3000] ;  /* 0x003000060e047981 */ /* 0x001f62000c2e1d00 */
[----:B------:R-:W-:Y:S01]  /*0df0*/  IADD3 R33, R0, 0x8, R33 ;  /* 0x0000000800217810 */ /* 0x000fe20007ffe021 */
[----:B------:R-:W-:Y:S02]  /*0e00*/  CS2R R16, SRZ ;  /* 0x0000000000107805 */ /* 0x000fe4000001ff00 */
[----:B------:R-:W4:Y:S02]  /*0e10*/  LDG.E.EL.128 R8, [R14.64] ;  /* 0x000000060e087981 */ /* 0x000f24000c2e1d00 */
[----:B------:R-:W-:-:S05]  /*0e20*/  IMAD.WIDE R20, R33, R32, c[0x0][0x160] ;  /* 0x0000580021147625 */ /* 0x000fca00078e0220 */
[----:B------:R0:W4:Y:S01]  /*0e30*/  @!P1 LDG.E.EF.64 R16, [R20.64] ;  /* 0x0000000614109981 */ /* 0x000122000c0e1b00 */
[----:B------:R-:W-:-:S04]  /*0e40*/  UIADD3 UR4, UP0, UR4, 0x8, URZ ;  /* 0x0000000804047890 */ /* 0x000fc8000ff1e03f */
[----:B------:R-:W-:Y:S02]  /*0e50*/  UIADD3.X UR5, URZ, UR5, URZ, UP0, !UPT ;  /* 0x000000053f057290 */ /* 0x000fe400087fe43f */
[----:B------:R-:W-:Y:S01]  /*0e60*/  UISETP.GE.U32.AND UP0, UPT, UR4, 0xbf8, UPT ;  /* 0x00000bf80400788c */ /* 0x000fe2000bf06070 */
[----:B--2---:R-:W-:-:S03]  /*0e70*/  IADD3 R2, P0, R2, 0x10, RZ ;  /* 0x0000001002027810 */ /* 0x004fc60007f1e0ff */
[----:B------:R-:W-:Y:S02]  /*0e80*/  UISETP.GE.U32.AND.EX UP0, UPT, UR5, URZ, UPT, UP0 ;  /* 0x0000003f0500728c */ /* 0x000fe4000bf06100 */
[----:B------:R-:W-:Y:S01]  /*0e90*/  IMAD.X R3, RZ, RZ, R3, P0 ;  /* 0x000000ffff037224 */ /* 0x000fe200000e0603 */
[----:B------:R-:W-:-:S03]  /*0ea0*/  FSETP.NAN.AND P0, PT, R26, R26, PT ;  /* 0x0000001a1a00720b */ /* 0x000fc60003f08000 */
[----:B------:R-:W-:Y:S02]  /*0eb0*/  PLOP3.LUT P6, PT, PT, PT, UP0, 0x40, 0x0 ;  /* 0x000000000000781c */ /* 0x000fe40003fce808 */
[----:B------:R-:W-:Y:S02]  /*0ec0*/  FSETP.NAN.AND P2, PT, R22, R22, PT ;  /* 0x000000161600720b */ /* 0x000fe40003f48000 */
[C---:B---3--:R-:W-:Y:S01]  /*0ed0*/  PRMT R35, R12.reuse, 0x7632, R35 ;  /* 0x000076320c237816 */ /* 0x048fe20000000023 */
[----:B------:R-:W-:-:S04]  /*0ee0*/  IMAD.U32 R37, R12, 0x10000, RZ ;  /* 0x000100000c257824 */ /* 0x000fc800078e00ff */
[----:B------:R-:W-:-:S04]  /*0ef0*/  IMAD.U32 R12, R35, 0x10000, RZ ;  /* 0x00010000230c7824 */ /* 0x000fc800078e00ff */
[--C-:B-----5:R-:W-:Y:S01]  /*0f00*/  FADD R5, R5, R12.reuse ;  /* 0x0000000c05057221 */ /* 0x120fe20000000000 */
[----:B----4-:R-:W-:Y:S02]  /*0f10*/  PRMT R12, R18, 0x7632, R12 ;  /* 0x00007632120c7816 */ /* 0x010fe4000000000c */
[----:B------:R-:W-:-:S03]  /*0f20*/  PRMT R36, R13, 0x7632, R36 ;  /* 0x000076320d247816 */ /* 0x000fc60000000024 */
[----:B------:R-:W-:Y:S01]  /*0f30*/  IMAD.U32 R12, R12, 0x10000, RZ ;  /* 0x000100000c0c7824 */ /* 0x000fe200078e00ff */
[C---:B0-----:R-:W-:Y:S01]  /*0f40*/  PRMT R20, R19.reuse, 0x7632, R20 ;  /* 0x0000763213147816 */ /* 0x041fe20000000014 */
[----:B------:R-:W-:Y:S02]  /*0f50*/  IMAD.U32 R19, R19, 0x10000, RZ ;  /* 0x0001000013137824 */ /* 0x000fe400078e00ff */
[--C-:B------:R-:W-:Y:S01]  /*0f60*/  FADD R9, R9, R12.reuse ;  /* 0x0000000c09097221 */ /* 0x100fe20000000000 */
[C---:B------:R-:W-:Y:S01]  /*0f70*/  PRMT R12, R16.reuse, 0x7632, R12 ;  /* 0x00007632100c7816 */ /* 0x040fe2000000000c */
[----:B------:R-:W-:Y:S01]  /*0f80*/  IMAD.U32 R21, R16, 0x10000, RZ ;  /* 0x0001000010157824 */ /* 0x000fe200078e00ff */
[----:B------:R-:W-:Y:S01]  /*0f90*/  PRMT R16, R17, 0x7632, R16 ;  /* 0x0000763211107816 */ /* 0x000fe20000000010 */
[----:B------:R-:W-:Y:S02]  /*0fa0*/  IMAD.U32 R13, R13, 0x10000, RZ ;  /* 0x000100000d0d7824 */ /* 0x000fe400078e00ff */
[----:B------:R-:W-:-:S02]  /*0fb0*/  IMAD.U32 R36, R36, 0x10000, RZ ;  /* 0x0001000024247824 */ /* 0x000fc400078e00ff */
[----:B------:R-:W-:Y:S01]  /*0fc0*/  IMAD.U32 R20, R20, 0x10000, RZ ;  /* 0x0001000014147824 */ /* 0x000fe200078e00ff */
[----:B------:R-:W-:Y:S01]  /*0fd0*/  FADD R4, R4, R37 ;  /* 0x0000002504047221 */ /* 0x000fe20000000000 */
[----:B------:R-:W-:Y:S01]  /*0fe0*/  IMAD.U32 R35, R17, 0x10000, RZ ;  /* 0x0001000011237824 */ /* 0x000fe200078e00ff */
[----:B------:R-:W-:Y:S01]  /*0ff0*/  FADD R10, R10, R19 ;  /* 0x000000130a0a7221 */ /* 0x000fe20000000000 */
[----:B------:R-:W-:Y:S01]  /*1000*/  FADD R6, R6, R13 ;  /* 0x0000000d06067221 */ /* 0x000fe20000000000 */
[----:B------:R-:W-:Y:S01]  /*1010*/  IMAD.U32 R19, R12, 0x10000, RZ ;  /* 0x000100000c137824 */ /* 0x000fe200078e00ff */
[----:B------:R-:W-:Y:S01]  /*1020*/  FADD R7, R7, R36 ;  /* 0x0000002407077221 */ /* 0x000fe20000000000 */
[----:B------:R-:W-:Y:S01]  /*1030*/  IMAD.U32 R37, R16, 0x10000, RZ ;  /* 0x0001000010257824 */ /* 0x000fe200078e00ff */
[----:B------:R-:W-:Y:S01]  /*1040*/  FADD R11, R11, R20 ;  /* 0x000000140b0b7221 */ /* 0x000fe20000000000 */
[----:B------:R-:W-:Y:S01]  /*1050*/  IMAD.U32 R13, R18, 0x10000, RZ ;  /* 0x00010000120d7824 */ /* 0x000fe200078e00ff */
[----:B------:R-:W-:Y:S01]  /*1060*/  FADD R20, -R24, R35 ;  /* 0x0000002318147221 */ /* 0x000fe20000000100 */
[----:B------:R-:W-:Y:S01]  /*1070*/  FADD R17, R6, 1 ;  /* 0x3f80000006117421 */ /* 0x000fe20000000000 */
[C---:B------:R-:W-:Y:S01]  /*1080*/  FADD R12, -R24.reuse, R21 ;  /* 0x00000015180c7221 */ /* 0x040fe20000000100 */
[C---:B------:R-:W-:Y:S01]  /*1090*/  FADD R18, -R24.reuse, R37 ;  /* 0x0000002518127221 */ /* 0x040fe20000000100 */
[----:B------:R-:W-:Y:S01]  /*10a0*/  FADD R16, -R24, R19 ;  /* 0x0000001318107221 */ /* 0x000fe20000000100 */
[----:B------:R-:W-:Y:S01]  /*10b0*/  FADD R8, R8, R13 ;  /* 0x0000000d08087221 */ /* 0x000fe20000000000 */
[----:B------:R-:W-:Y:S01]  /*10c0*/  FADD R6, R7, 1 ;  /* 0x3f80000007067421 */ /* 0x000fe20000000000 */
[----:B------:R-:W-:Y:S01]  /*10d0*/  FADD R13, R4, 1 ;  /* 0x3f800000040d7421 */ /* 0x000fe20000000000 */
[----:B-1----:R-:W-:Y:S01]  /*10e0*/  FMUL R7, R25, R20 ;  /* 0x0000001419077220 */ /* 0x002fe20000400000 */
[----:B------:R-:W-:Y:S01]  /*10f0*/  FADD R4, R5, 1 ;  /* 0x3f80000005047421 */ /* 0x000fe20000000000 */
[C---:B------:R-:W-:Y:S01]  /*1100*/  FMUL R5, R25.reuse, R12 ;  /* 0x0000000c19057220 */ /* 0x040fe20000400000 */
[C---:B------:R-:W-:Y:S01]  /*1110*/  FMUL R18, R25.reuse, R18 ;  /* 0x0000001219127220 */ /* 0x040fe20000400000 */
[----:B------:R-:W-:Y:S01]  /*1120*/  FMUL R16, R25, R16 ;  /* 0x0000001019107220 */ /* 0x000fe20000400000 */
[----:B------:R-:W-:Y:S01]  /*1130*/  FFMA R17, R7, R17, R10 ;  /* 0x0000001107117223 */ /* 0x000fe2000000000a */
[----:B------:R-:W-:Y:S01]  /*1140*/  FFMA R13, R5, R13, R8 ;  /* 0x0000000d050d7223 */ /* 0x000fe20000000008 */
[----:B------:R-:W-:Y:S01]  /*1150*/  FFMA R11, R18, R6, R11 ;  /* 0x00000006120b7223 */ /* 0x000fe2000000000b */
[----:B------:R-:W-:-:S02]  /*1160*/  FFMA R16, R16, R4, R9 ;  /* 0x0000000410107223 */ /* 0x000fc40000000009 */
[-C--:B------:R-:W-:Y:S01]  /*1170*/  FSETP.GEU.AND P3, PT, R22, R17.reuse, PT ;  /* 0x000000111600720b */ /* 0x080fe20003f6e000 */
[----:B------:R-:W-:Y:S01]  /*1180*/  IMAD.WIDE R4, R33, R32, c[0x0][0x178] ;  /* 0x00005e0021047625 */ /* 0x000fe200078e0220 */
[----:B------:R-:W-:Y:S02]  /*1190*/  F2FP.BF16.PACK_AB R7, R11, R17 ;  /* 0x000000110b07723e */ /* 0x000fe400000010ff */
[-C--:B------:R-:W-:Y:S02]  /*11a0*/  F2FP.BF16.PACK_AB R6, R16, R13.reuse ;  /* 0x0000000d1006723e */ /* 0x080fe400000010ff */
[----:B------:R-:W-:Y:S02]  /*11b0*/  FSETP.GEU.AND P4, PT, R30, R13, PT ;  /* 0x0000000d1e00720b */ /* 0x000fe40003f8e000 */
[----:B------:R-:W-:Y:S02]  /*11c0*/  FSEL R9, R22, R17, !P3 ;  /* 0x0000001116097208 */ /* 0x000fe40005800000 */
[----:B------:R-:W-:Y:S01]  /*11d0*/  FSETP.GT.AND P3, PT, R34, R13, PT ;  /* 0x0000000d2200720b */ /* 0x000fe20003f64000 */
[----:B------:R0:W-:Y:S01]  /*11e0*/  @!P1 STG.E.64 [R4.64], R6 ;  /* 0x0000000604009986 */ /* 0x0001e2000c101b06 */
[----:B------:R-:W-:-:S04]  /*11f0*/  FSETP.GT.AND P5, PT, R26, R17, PT ;  /* 0x000000111a00720b */ /* 0x000fc80003fa4000 */
[----:B------:R-:W-:Y:S02]  /*1200*/  FSEL R17, R26, R17, P5 ;  /* 0x000000111a117208 */ /* 0x000fe40002800000 */
[C---:B------:R-:W-:Y:S02]  /*1210*/  FSETP.NAN.AND P5, PT, R30.reuse, R30, PT ;  /* 0x0000001e1e00720b */ /* 0x040fe40003fa8000 */
[-C--:B0-----:R-:W-:Y:S02]  /*1220*/  FSEL R5, R30, R13.reuse, !P4 ;  /* 0x0000000d1e057208 */ /* 0x081fe40006000000 */
[C---:B------:R-:W-:Y:S02]  /*1230*/  FSETP.NAN.AND P4, PT, R34.reuse, R34, PT ;  /* 0x000000222200720b */ /* 0x040fe40003f88000 */
[----:B------:R-:W-:-:S04]  /*1240*/  FSEL R13, R34, R13, P3 ;  /* 0x0000000d220d7208 */ /* 0x000fc80001800000 */
[----:B------:R-:W-:Y:S02]  /*1250*/  @!P1 FSEL R34, R34, R13, P4 ;  /* 0x0000000d22229208 */ /* 0x000fe40002000000 */
[----:B------:R-:W-:Y:S02]  /*1260*/  FSETP.GEU.AND P4, PT, R31, R11, PT ;  /* 0x0000000b1f00720b */ /* 0x000fe40003f8e000 */
[----:B------:R-:W-:Y:S02]  /*1270*/  @!P1 FSEL R30, R30, R5, P5 ;  /* 0x000000051e1e9208 */ /* 0x000fe40002800000 */
[----:B------:R-:W-:Y:S02]  /*1280*/  @!P1 FSEL R26, R26, R17, P0 ;  /* 0x000000111a1a9208 */ /* 0x000fe40000000000 */
[----:B------:R-:W-:Y:S02]  /*1290*/  FSETP.GEU.AND P5, PT, R27, R16, PT ;  /* 0x000000101b00720b */ /* 0x000fe40003fae000 */
[----:B------:R-:W-:-:S02]  /*12a0*/  FSEL R6, R31, R11, !P4 ;  /* 0x0000000b1f067208 */ /* 0x000fc40006000000 */
[----:B------:R-:W-:Y:S02]  /*12b0*/  FSETP.GT.AND P0, PT, R28, R11, PT ;  /* 0x0000000b1c00720b */ /* 0x000fe40003f04000 */
[-C--:B------:R-:W-:Y:S02]  /*12c0*/  FSETP.GT.AND P4, PT, R29, R16.reuse, PT ;  /* 0x000000101d00720b */ /* 0x080fe40003f84000 */
[----:B------:R-:W-:Y:S02]  /*12d0*/  FSEL R4, R27, R16, !P5 ;  /* 0x000000101b047208 */ /* 0x000fe40006800000 */
[----:B------:R-:W-:Y:S02]  /*12e0*/  @!P1 FSEL R22, R22, R9, P2 ;  /* 0x0000000916169208 */ /* 0x000fe40001000000 */
[----:B------:R-:W-:Y:S02]  /*12f0*/  FSEL R11, R28, R11, P0 ;  /* 0x0000000b1c0b7208 */ /* 0x000fe40000000000 */
[----:B------:R-:W-:-:S02]  /*1300*/  IADD3 R14, P5, R14, 0x20, RZ ;  /* 0x000000200e0e7810 */ /* 0x000fc40007fbe0ff */
[----:B------:R-:W-:Y:S02]  /*1310*/  FSEL R16, R29, R16, P4 ;  /* 0x000000101d107208 */ /* 0x000fe40002000000 */
[----:B------:R-:W-:Y:S02]  /*1320*/  FSETP.NAN.AND P3, PT, R31, R31, PT ;  /* 0x0000001f1f00720b */ /* 0x000fe40003f68000 */
[----:B------:R-:W-:Y:S02]  /*1330*/  FSETP.NAN.AND P2, PT, R28, R28, PT ;  /* 0x0000001c1c00720b */ /* 0x000fe40003f48000 */
[----:B------:R-:W-:Y:S02]  /*1340*/  FSETP.NAN.AND P0, PT, R27, R27, PT ;  /* 0x0000001b1b00720b */ /* 0x000fe40003f08000 */
[----:B------:R-:W-:Y:S01]  /*1350*/  FSETP.NAN.AND P4, PT, R29, R29, PT ;  /* 0x0000001d1d00720b */ /* 0x000fe20003f88000 */
[----:B------:R-:W-:Y:S01]  /*1360*/  IMAD.X R5, RZ, RZ, R15, P5 ;  /* 0x000000ffff057224 */ /* 0x000fe200028e060f */
[----:B------:R-:W-:-:S02]  /*1370*/  @!P1 FSEL R31, R31, R6, P3 ;  /* 0x000000061f1f9208 */ /* 0x000fc40001800000 */
[----:B------:R-:W-:Y:S02]  /*1380*/  @!P1 FSEL R28, R28, R11, P2 ;  /* 0x0000000b1c1c9208 */ /* 0x000fe40001000000 */
[----:B------:R-:W-:Y:S02]  /*1390*/  @!P1 FSEL R27, R27, R4, P0 ;  /* 0x000000041b1b9208 */ /* 0x000fe40000000000 */
[----:B------:R-:W-:Y:S01]  /*13a0*/  @!P1 FSEL R29, R29, R16, P4 ;  /* 0x000000101d1d9208 */ /* 0x000fe20002000000 */
[----:B------:R-:W-:Y:S05]  /*13b0*/  @P6 BRA `(.L_x_1) ;  /* 0xfffff9d000006947 */ /* 0x000fea000383ffff */
[C---:B------:R-:W-:Y:S01]  /*13c0*/  FSETP.NAN.AND P0, PT, R30.reuse, R30, PT ;  /* 0x0000001e1e00720b */ /* 0x040fe20003f08000 */
[----:B------:R-:W0:Y:S01]  /*13d0*/  S2R R6, SR_TID.X ;  /* 0x0000000000067919 */ /* 0x000e220000002100 */
[CC--:B------:R-:W-:Y:S01]  /*13e0*/  FSETP.GEU.AND P2, PT, R30.reuse, R27.reuse, PT ;  /* 0x0000001b1e00720b */ /* 0x0c0fe20003f4e000 */
[----:B------:R-:W-:Y:S01]  /*13f0*/  IMAD.WIDE R10, R23, R32, c[0x0][0x1a0] ;  /* 0x00006800170a7625 */ /* 0x000fe200078e0220 */
[----:B------:R-:W-:Y:S01]  /*1400*/  FSEL R27, R30, R27, P0 ;  /* 0x0000001b1e1b7208 */ /* 0x000fe20000000000 */
[----:B------:R-:W-:Y:S01]  /*1410*/  UMOV UR4, 0xfffffff8 ;  /* 0xfffffff800047882 */ /* 0x000fe20000000000 */
[----:B------:R-:W-:Y:S01]  /*1420*/  FSETP.GT.AND P0, PT, R34, R29, PT ;  /* 0x0000001d2200720b */ /* 0x000fe20003f04000 */
[----:B------:R-:W-:Y:S01]  /*1430*/  UMOV UR5, 0xffffffff ;  /* 0xffffffff00057882 */ /* 0x000fe20000000000 */
[----:B------:R-:W-:-:S02]  /*1440*/  FSEL R27, R30, R27, !P2 ;  /* 0x0000001b1e1b7208 */ /* 0x000fc40005000000 */
[C---:B------:R-:W-:Y:S02]  /*1450*/  FSETP.NAN.AND P2, PT, R34.reuse, R34, PT ;  /* 0x000000222200720b */ /* 0x040fe40003f48000 */
[----:B------:R-:W-:Y:S02]  /*1460*/  FSETP.GEU.AND P3, PT, R27, R22, PT ;  /* 0x000000161b00720b */ /* 0x000fe40003f6e000 */
[----:B------:R-:W-:-:S04]  /*1470*/  FSEL R29, R34, R29, P2 ;  /* 0x0000001d221d7208 */ /* 0x000fc80001000000 */
[----:B------:R-:W-:Y:S02]  /*1480*/  FSEL R29, R34, R29, P0 ;  /* 0x0000001d221d7208 */ /* 0x000fe40000000000 */
[----:B------:R-:W-:Y:S02]  /*1490*/  FSETP.NAN.AND P0, PT, R27, R27, PT ;  /* 0x0000001b1b00720b */ /* 0x000fe40003f08000 */
[----:B------:R-:W-:-:S03]  /*14a0*/  FSETP.GT.AND P2, PT, R29, R26, PT ;  /* 0x0000001a1d00720b */ /* 0x000fc60003f44000 */
[----:B------:R-:W-:Y:S02]  /*14b0*/  @P3 FSEL R27, R27, R22, P0 ;  /* 0x000000161b1b3208 */ /* 0x000fe40000000000 */
[----:B------:R-:W-:Y:S02]  /*14c0*/  FSETP.NAN.AND P0, PT, R29, R29, PT ;  /* 0x0000001d1d00720b */ /* 0x000fe40003f08000 */
[----:B------:R-:W-:Y:S02]  /*14d0*/  FSETP.GEU.AND P3, PT, R27, R31, PT ;  /* 0x0000001f1b00720b */ /* 0x000fe40003f6e000 */
[----:B0-----:R-:W-:Y:S02]  /*14e0*/  SHF.R.U32.HI R8, RZ, 0x1, R6 ;  /* 0x00000001ff087819 */ /* 0x001fe40000011606 */
[----:B------:R-:W-:Y:S02]  /*14f0*/  LOP3.LUT R7, R6, 0x3f, RZ, 0xc0, !PT ;  /* 0x0000003f06077812 */ /* 0x000fe400078ec0ff */
[----:B------:R-:W-:-:S02]  /*1500*/  @!P2 FSEL R29, R29, R26, P0 ;  /* 0x0000001a1d1da208 */ /* 0x000fc40000000000 */
[----:B------:R-:W-:Y:S02]  /*1510*/  FSETP.NAN.AND P0, PT, R27, R27, PT ;  /* 0x0000001b1b00720b */ /* 0x000fe40003f08000 */
[----:B------:R-:W-:Y:S02]  /*1520*/  FSETP.GT.AND P2, PT, R29, R28, PT ;  /* 0x0000001c1d00720b */ /* 0x000fe40003f44000 */
[----:B------:R-:W-:Y:S02]  /*1530*/  SGXT.U32 R8, R8, 0x6 ;  /* 0x000000060808781a */ /* 0x000fe40000000000 */
[----:B------:R-:W-:Y:S02]  /*1540*/  @P3 FSEL R27, R27, R31, P0 ;  /* 0x0000001f1b1b3208 */ /* 0x000fe40000000000 */
[----:B------:R-:W-:-:S03]  /*1550*/  FSETP.NAN.AND P0, PT, R29, R29, PT ;  /* 0x0000001d1d00720b */ /* 0x000fc60003f08000 */
[----:B------:R-:W0:Y:S04]  /*1560*/  SHFL.BFLY PT, R2, R27, 0x1, 0x1f ;  /* 0x0c201f001b027f89 */ /* 0x000e2800000e0000 */
[----:B------:R-:W-:Y:S02]  /*1570*/  @!P2 FSEL R29, R29, R28, P0 ;  /* 0x0000001c1d1da208 */ /* 0x000fe40000000000 */
[----:B------:R-:W-:Y:S02]  /*1580*/  FSETP.NAN.AND P0, PT, R27, R27, PT ;  /* 0x0000001b1b00720b */ /* 0x000fe40003f08000 */
[----:B------:R-:W-:Y:S01]  /*1590*/  FSETP.NAN.AND P2, PT, R29, R29, PT ;  /* 0x0000001d1d00720b */ /* 0x000fe20003f48000 */
[----:B------:R-:W1:Y:S01]  /*15a0*/  SHFL.BFLY PT, R4, R29, 0x1, 0x1f ;  /* 0x0c201f001d047f89 */ /* 0x000e6200000e0000 */
[----:B0-----:R-:W-:-:S09]  /*15b0*/  FSETP.GEU.AND P3, PT, R27, R2, PT ;  /* 0x000000021b00720b */ /* 0x001fd20003f6e000 */
[----:B------:R-:W-:-:S04]  /*15c0*/  @!P0 FSEL R27, R27, R2, !P3 ;  /* 0x000000021b1b8208 */ /* 0x000fc80005800000 */
[----:B------:R-:W-:Y:S01]  /*15d0*/  FSETP.GE.AND P3, PT, R27, RZ, PT ;  /* 0x000000ff1b00720b */ /* 0x000fe20003f66000 */
[----:B------:R-:W-:Y:S04]  /*15e0*/  STS [R8.X4], R27 ;  /* 0x0000001b08007388 */ /* 0x000fe80000004800 */
[----:B------:R-:W-:Y:S01]  /*15f0*/  BAR.SYNC.DEFER_BLOCKING 0x0 ;  /* 0x0000000000007b1d */ /* 0x000fe20000010000 */
[-C--:B-1----:R-:W-:Y:S02]  /*1600*/  FSETP.GT.AND P0, PT, R29, R4.reuse, PT ;  /* 0x000000041d00720b */ /* 0x082fe40003f04000 */
[----:B------:R-:W-:Y:S02]  /*1610*/  FSEL R2, R27, RZ, !P3 ;  /* 0x000000ff1b027208 */ /* 0x000fe40005800000 */
[----:B------:R-:W-:-:S03]  /*1620*/  @!P2 FSEL R29, R29, R4, P0 ;  /* 0x000000041d1da208 */ /* 0x000fc60000000000 */
[----:B------:R-:W-:Y:S01]  /*1630*/  FADD R4, RZ, -R2 ;  /* 0x80000002ff047221 */ /* 0x000fe20000000000 */
[----:B------:R-:W-:-:S04]  /*1640*/  FSETP.GTU.AND P0, PT, R29, RZ, PT ;  /* 0x000000ff1d00720b */ /* 0x000fc80003f0c000 */
[----:B------:R-:W-:Y:S02]  /*1650*/  FSETP.NAN.AND P2, PT, R4, R4, PT ;  /* 0x000000040400720b */ /* 0x000fe40003f48000 */
[----:B------:R-:W-:-:S04]  /*1660*/  FSEL R5, R29, RZ, P0 ;  /* 0x000000ff1d057208 */ /* 0x000fc80000000000 */
[CC--:B------:R-:W-:Y:S01]  /*1670*/  FSETP.GT.AND P0, PT, R4.reuse, R5.reuse, PT ;  /* 0x000000050400720b */ /* 0x0c0fe20003f04000 */
[----:B------:R-:W-:Y:S06]  /*1680*/  LDS R2, [R7.X4] ;  /* 0x0000000007027984 */ /* 0x000fec0000004800 */
[----:B------:R-:W-:Y:S01]  /*1690*/  @!P2 FSEL R4, R4, R5, P0 ;  /* 0x000000050404a208 */ /* 0x000fe20000000000 */
[----:B------:R-:W-:Y:S01]  /*16a0*/  BAR.SYNC.DEFER_BLOCKING 0x0 ;  /* 0x0000000000007b1d */ /* 0x000fe20000010000 */
[----:B------:R-:W-:-:S03]  /*16b0*/  LOP3.LUT P0, RZ, R6, 0x40, RZ, 0xc0, !PT ;  /* 0x0000004006ff7812 */ /* 0x000fc6000780c0ff */
[----:B------:R-:W-:Y:S01]  /*16c0*/  FMUL R13, R4, 0.0078740157186985015869 ;  /* 0x3c010204040d7820 */ /* 0x000fe20000400000 */
[C---:B------:R-:W-:Y:S01]  /*16d0*/  IMAD.WIDE R4, R23.reuse, R32, c[0x0][0x188] ;  /* 0x0000620017047625 */ /* 0x040fe200078e0220 */
[----:B------:R-:W-:-:S03]  /*16e0*/  ISETP.LT.AND P0, PT, R23, 0xe10, !P0 ;  /* 0x00000e101700780c */ /* 0x000fc60004701270 */
[C---:B------:R-:W-:Y:S02]  /*16f0*/  FSETP.GT.AND P2, PT, R13.reuse, 9.9999997473787516356e-06, PT ;  /* 0x3727c5ac0d00780b */ /* 0x040fe40003f44000 */
[----:B------:R-:W-:-:S11]  /*1700*/  FSETP.NAN.AND P3, PT, R13, R13, PT ;  /* 0x0000000d0d00720b */ /* 0x000fd60003f68000 */
[----:B------:R-:W-:Y:S01]  /*1710*/  @!P2 FSEL R13, R13, 9.9999997473787516356e-06, P3 ;  /* 0x3727c5ac0d0da808 */ /* 0x000fe20001800000 */
[----:B------:R0:W-:Y:S04]  /*1720*/  STS [R8.X4], R29 ;  /* 0x0000001d08007388 */ /* 0x0001e80000004800 */
[----:B------:R-:W-:Y:S01]  /*1730*/  BAR.SYNC.DEFER_BLOCKING 0x0 ;  /* 0x0000000000007b1d */ /* 0x000fe20000010000 */
[C---:B------:R-:W-:Y:S02]  /*1740*/  FSETP.GT.AND P2, PT, |R13|.reuse, 8.50705917302346158658e+37, PT ;  /* 0x7e8000000d00780b */ /* 0x040fe40003f44200 */
[----:B------:R-:W-:Y:S01]  /*1750*/  FSETP.GEU.AND P3, PT, |R13|, 1.175494350822287508e-38, PT ;  /* 0x008000000d00780b */ /* 0x000fe20003f6e200 */
[----:B0-----:R-:W-:-:S10]  /*1760*/  IMAD.WIDE R8, R23, R32, c[0x0][0x198] ;  /* 0x0000660017087625 */ /* 0x001fd400078e0220 */
[----:B------:R-:W-:-:S04]  /*1770*/  @P2 FMUL R13, R13, 0.25 ;  /* 0x3e8000000d0d2820 */ /* 0x000fc80000400000 */
[----:B------:R-:W-:Y:S01]  /*1780*/  @!P3 FMUL R13, R13, 16777216 ;  /* 0x4b8000000d0db820 */ /* 0x000fe20000400000 */
[----:B------:R-:W0:Y:S02]  /*1790*/  LDS R3, [R7.X4] ;  /* 0x0000000007037984 */ /* 0x000e240000004800 */
[----:B0-----:R-:W-:Y:S01]  /*17a0*/  F2FP.BF16.PACK_AB R12, R3, R2 ;  /* 0x00000002030c723e */ /* 0x001fe200000010ff */
[----:B------:R-:W-:-:S03]  /*17b0*/  IMAD.WIDE R2, R23, R32, c[0x0][0x180] ;  /* 0x0000600017027625 */ /* 0x000fc600078e0220 */
[C---:B------:R-:W-:Y:S02]  /*17c0*/  PRMT R7, R12.reuse, 0x7632, R7 ;  /* 0x000076320c077816 */ /* 0x040fe40000000007 */
[----:B------:R0:W-:Y:S01]  /*17d0*/  @P0 STG.E.U16 [R2.64], R12 ;  /* 0x0000000c02000986 */ /* 0x0001e2000c101506 */
[C---:B------:R-:W-:Y:S02]  /*17e0*/  PRMT R14, R12.reuse, 0x7632, R14 ;  /* 0x000076320c0e7816 */ /* 0x040fe4000000000e */
[C---:B------:R-:W-:Y:S01]  /*17f0*/  PRMT R15, R12.reuse, 0x7610, R15 ;  /* 0x000076100c0f7816 */ /* 0x040fe2000000000f */
[----:B------:R1:W-:Y:S01]  /*1800*/  @P0 STG.E.U16 [R4.64], R7 ;  /* 0x0000000704000986 */ /* 0x0003e2000c101506 */
[C---:B------:R-:W-:Y:S01]  /*1810*/  PRMT R16, R12.reuse, 0x7632, R16 ;  /* 0x000076320c107816 */ /* 0x040fe20000000010 */
[----:B0-----:R-:W0:Y:S01]  /*1820*/  MUFU.RCP R2, R13 ;  /* 0x0000000d00027308 */ /* 0x001e220000001000 */
[----:B------:R-:W-:Y:S02]  /*1830*/  IMAD.MOV.U32 R3, RZ, RZ, 0x3e800000 ;  /* 0x3e800000ff037424 */ /* 0x000fe400078e00ff */
[----:B-1----:R-:W-:Y:S01]  /*1840*/  IMAD.WIDE R6, R23, R32, c[0x0][0x190] ;  /* 0x0000640017067625 */ /* 0x002fe200078e0220 */
[----:B------:R-:W-:-:S02]  /*1850*/  PRMT R5, R12, 0x7610, R5 ;  /* 0x000076100c057816 */ /* 0x000fc40000000005 */
[----:B------:R-:W-:Y:S01]  /*1860*/  FSEL R3, R3, 1, P2 ;  /* 0x3f80000003037808 */ /* 0x000fe20001000000 */
[----:B------:R-:W-:Y:S02]  /*1870*/  IMAD.WIDE R32, R23, R32, c[0x0][0x1a8] ;  /* 0x00006a0017207625 */ /* 0x000fe400078e0220 */
[----:B------:R1:W-:Y:S02]  /*1880*/  @P0 STG.E.U16 [R6.64], R5 ;  /* 0x0000000506000986 */ /* 0x0003e4000c101506 */
[----:B------:R-:W-:Y:S02]  /*1890*/  @!P3 FMUL R3, R3, 16777216 ;  /* 0x4b8000000303b820 */ /* 0x000fe40000400000 */
[----:B------:R1:W-:Y:S02]  /*18a0*/  @P0 STG.E.U16 [R8.64], R14 ;  /* 0x0000000e08000986 */ /* 0x0003e4000c101506 */
[----:B0-----:R-:W-:Y:S02]  /*18b0*/  FMUL R2, R2, R3 ;  /* 0x0000000302027220 */ /* 0x001fe40000400000 */
[----:B------:R1:W-:Y:S04]  /*18c0*/  @P0 STG.E.U16 [R10.64], R15 ;  /* 0x0000000f0a000986 */ /* 0x0003e8000c101506 */
[----:B------:R1:W-:Y:S02]  /*18d0*/  @P0 STG.E.U16 [R32.64], R16 ;  /* 0x0000001020000986 */ /* 0x0003e4000c101506 */
.L_x_2:
[----:B------:R-:W-:Y:S01]  /*18e0*/  UIADD3 UR4, UP0, UR4, 0x8, URZ ;  /* 0x0000000804047890 */ /* 0x000fe2000ff1e03f */
[----:B0-----:R-:W-:Y:S01]  /*18f0*/  IMAD.MOV.U32 R4, RZ, RZ, 0x2 ;  /* 0x00000002ff047424 */ /* 0x001fe200078e00ff */
[----:B-1----:R-:W-:-:S04]  /*1900*/  CS2R R6, SRZ ;  /* 0x0000000000067805 */ /* 0x002fc8000001ff00 */
[----:B------:R-:W-:-:S05]  /*1910*/  IADD3 R11, R0, UR4, RZ ;  /* 0x00000004000b7c10 */ /* 0x000fca000fffe0ff */
[----:B------:R-:W-:-:S05]  /*1920*/  IMAD.WIDE R4, R11, R4, c[0x0][0x178] ;  /* 0x00005e000b047625 */ /* 0x000fca00078e0204 */
[----:B------:R-:W2:Y:S01]  /*1930*/  @!P1 LDG.E.EF.64 R6, [R4.64] ;  /* 0x0000000604069981 */ /* 0x000ea2000c0e1b00 */
[----:B------:R-:W-:Y:S02]  /*1940*/  UIADD3.X UR5, URZ, UR5, URZ, UP0, !UPT ;  /* 0x000000053f057290 */ /* 0x000fe400087fe43f */
[----:B------:R-:W-:-:S04]  /*1950*/  UISETP.GE.U32.AND UP0, UPT, UR4, 0xbf8, UPT ;  /* 0x00000bf80400788c */ /* 0x000fc8000bf06070 */
[----:B------:R-:W-:Y:S01]  /*1960*/  UISETP.GE.U32.AND.EX UP0, UPT, UR5, URZ, UPT, UP0 ;  /* 0x0000003f0500728c */ /* 0x000fe2000bf06100 */
[C---:B--2---:R-:W-:Y:S01]  /*1970*/  PRMT R3, R6.reuse, 0x7632, R3 ;  /* 0x0000763206037816 */ /* 0x044fe20000000003 */
[----:B------:R-:W-:-:S04]  /*1980*/  IMAD.U32 R9, R6, 0x10000, RZ ;  /* 0x0001000006097824 */ /* 0x000fc800078e00ff */
[----:B------:R-:W-:Y:S01]  /*1990*/  IMAD.U32 R3, R3, 0x10000, RZ ;  /* 0x0001000003037824 */ /* 0x000fe200078e00ff */
[----:B------:R-:W-:-:S03]  /*19a0*/  FMUL R9, R2, R9 ;  /* 0x0000000902097220 */ /* 0x000fc60000400000 */
[C---:B------:R-:W-:Y:S01]  /*19b0*/  FMUL R6, R2.reuse, R3 ;  /* 0x0000000302067220 */ /* 0x040fe20000400000 */
[C---:B------:R-:W-:Y:S01]  /*19c0*/  IMAD.U32 R3, R7.reuse, 0x10000, RZ ;  /* 0x0001000007037824 */ /* 0x040fe200078e00ff */
[----:B------:R-:W-:Y:S01]  /*19d0*/  PRMT R7, R7, 0x7632, R7 ;  /* 0x0000763207077816 */ /* 0x000fe20000000007 */
[----:B------:R-:W0:Y:S02]  /*19e0*/  FRND R9, R9 ;  /* 0x0000000900097307 */ /* 0x000e240000201000 */
[----:B------:R-:W-:Y:S02]  /*19f0*/  FMUL R3, R2, R3 ;  /* 0x0000000302037220 */ /* 0x000fe40000400000 */
[----:B------:R-:W-:-:S04]  /*1a00*/  IMAD.U32 R7, R7, 0x10000, RZ ;  /* 0x0001000007077824 */ /* 0x000fc800078e00ff */
[----:B------:R-:W1:Y:S01]  /*1a10*/  FRND R6, R6 ;  /* 0x0000000600067307 */ /* 0x000e620000201000 */
[----:B------:R-:W-:-:S07]  /*1a20*/  FMUL R7, R2, R7 ;  /* 0x0000000702077220 */ /* 0x000fce0000400000 */
[----:B------:R-:W2:Y:S01]  /*1a30*/  FRND R3, R3 ;  /* 0x0000000300037307 */ /* 0x000ea20000201000 */
[C---:B0-----:R-:W-:Y:S02]  /*1a40*/  FSETP.GT.AND P2, PT, R9.reuse, -127, PT ;  /* 0xc2fe00000900780b */ /* 0x041fe40003f44000 */
[----:B------:R-:W-:-:S05]  /*1a50*/  FSETP.NAN.AND P4, PT, R9, R9, PT ;  /* 0x000000090900720b */ /* 0x000fca0003f88000 */
[----:B------:R-:W0:Y:S01]  /*1a60*/  FRND R7, R7 ;  /* 0x0000000700077307 */ /* 0x000e220000201000 */
[----:B-1----:R-:W-:-:S05]  /*1a70*/  FSETP.GT.AND P3, PT, R6, -127, PT ;  /* 0xc2fe00000600780b */ /* 0x002fca0003f64000 */
[----:B------:R-:W-:Y:S02]  /*1a80*/  @!P2 FSEL R9, R9, -127, P4 ;  /* 0xc2fe00000909a808 */ /* 0x000fe40002000000 */
[----:B--2---:R-:W-:Y:S02]  /*1a90*/  FSETP.GT.AND P0, PT, R3, -127, PT ;  /* 0xc2fe00000300780b */ /* 0x004fe40003f04000 */
[C---:B------:R-:W-:Y:S01]  /*1aa0*/  FSETP.NAN.AND P4, PT, R6.reuse, R6, PT ;  /* 0x000000060600720b */ /* 0x040fe20003f88000 */
[----:B------:R-:W-:Y:S03]  /*1ab0*/  F2I.S16.TRUNC.NTZ R5, R9 ;  /* 0x0000000900057305 */ /* 0x000fe6000020e900 */
[----:B------:R-:W-:Y:S02]  /*1ac0*/  @!P3 FSEL R6, R6, -127, P4 ;  /* 0xc2fe00000606b808 */ /* 0x000fe40002000000 */
[----:B0-----:R-:W-:-:S02]  /*1ad0*/  FSETP.GT.AND P2, PT, R7, -127, PT ;  /* 0xc2fe00000700780b */ /* 0x001fc40003f44000 */
[C---:B------:R-:W-:Y:S01]  /*1ae0*/  FSETP.NAN.AND P3, PT, R3.reuse, R3, PT ;  /* 0x000000030300720b */ /* 0x040fe20003f68000 */
[----:B------:R-:W0:Y:S01]  /*1af0*/  F2I.S16.TRUNC.NTZ R4, R6 ;  /* 0x0000000600047305 */ /* 0x000e22000020e900 */
[C---:B------:R-:W-:Y:S02]  /*1b00*/  FSETP.GEU.AND P6, PT, R6.reuse, 127, PT ;  /* 0x42fe00000600780b */ /* 0x040fe40003fce000 */
[----:B------:R-:W-:Y:S02]  /*1b10*/  @!P0 FSEL R3, R3, -127, P3 ;  /* 0xc2fe000003038808 */ /* 0x000fe40001800000 */
[----:B------:R-:W-:Y:S02]  /*1b20*/  FSETP.NAN.AND P0, PT, R7, R7, PT ;  /* 0x000000070700720b */ /* 0x000fe40003f08000 */
[----:B------:R-:W-:Y:S01]  /*1b30*/  FSETP.GEU.AND P4, PT, R9, 127, PT ;  /* 0x42fe00000900780b */ /* 0x000fe20003f8e000 */
[----:B------:R-:W1:Y:S01]  /*1b40*/  F2I.S16.TRUNC.NTZ R10, R3 ;  /* 0x00000003000a7305 */ /* 0x000e62000020e900 */
[----:B------:R-:W-:-:S02]  /*1b50*/  FSETP.NAN.AND P5, PT, R6, R6, PT ;  /* 0x000000060600720b */ /* 0x000fc40003fa8000 */
[----:B------:R-:W-:Y:S02]  /*1b60*/  @!P2 FSEL R7, R7, -127, P0 ;  /* 0xc2fe00000707a808 */ /* 0x000fe40000000000 */
[----:B------:R-:W-:Y:S02]  /*1b70*/  FSETP.GEU.AND P2, PT, R3, 127, PT ;  /* 0x42fe00000300780b */ /* 0x000fe40003f4e000 */
[----:B------:R-:W-:Y:S01]  /*1b80*/  FSETP.GEU.AND P0, PT, R7, 127, PT ;  /* 0x42fe00000700780b */ /* 0x000fe20003f0e000 */
[----:B------:R-:W2:Y:S01]  /*1b90*/  F2I.S16.TRUNC.NTZ R8, R7 ;  /* 0x0000000700087305 */ /* 0x000ea2000020e900 */
[----:B0-----:R-:W-:Y:S02]  /*1ba0*/  LOP3.LUT R4, R4, 0xffff, RZ, 0xc0, !PT ;  /* 0x0000ffff04047812 */ /* 0x001fe400078ec0ff */
[----:B------:R-:W-:Y:S02]  /*1bb0*/  FSETP.NAN.AND P3, PT, R9, R9, PT ;  /* 0x000000090900720b */ /* 0x000fe40003f68000 */
[----:B------:R-:W-:-:S02]  /*1bc0*/  LOP3.LUT R5, R5, 0xffff, RZ, 0xc0, !PT ;  /* 0x0000ffff05057812 */ /* 0x000fc400078ec0ff */
[----:B------:R-:W-:Y:S02]  /*1bd0*/  @P6 SEL R4, R4, 0x7f, P5 ;  /* 0x0000007f04046807 */ /* 0x000fe40002800000 */
[----:B------:R-:W-:Y:S02]  /*1be0*/  FSETP.NAN.AND P6, PT, R7, R7, PT ;  /* 0x000000070700720b */ /* 0x000fe40003fc8000 */
[----:B------:R-:W-:Y:S02]  /*1bf0*/  @P4 SEL R5, R5, 0x7f, P3 ;  /* 0x0000007f05054807 */ /* 0x000fe40001800000 */
[----:B------:R-:W-:Y:S02]  /*1c00*/  FSETP.NAN.AND P5, PT, R3, R3, PT ;  /* 0x000000030300720b */ /* 0x000fe40003fa8000 */
[----:B-1----:R-:W-:Y:S02]  /*1c10*/  LOP3.LUT R3, R10, 0xffff, RZ, 0xc0, !PT ;  /* 0x0000ffff0a037812 */ /* 0x002fe400078ec0ff */
[----:B--2---:R-:W-:-:S02]  /*1c20*/  LOP3.LUT R8, R8, 0xffff, RZ, 0xc0, !PT ;  /* 0x0000ffff08087812 */ /* 0x004fc400078ec0ff */
[----:B------:R-:W-:Y:S02]  /*1c30*/  PRMT R10, R5, 0x3340, R4 ;  /* 0x00003340050a7816 */ /* 0x000fe40000000004 */
[----:B------:R-:W-:Y:S02]  /*1c40*/  @P0 SEL R8, R8, 0x7f, P6 ;  /* 0x0000007f08080807 */ /* 0x000fe40003000000 */
[----:B------:R-:W-:Y:S02]  /*1c50*/  SHF.R.S32.HI R9, RZ, 0x1f, R11 ;  /* 0x0000001fff097819 */ /* 0x000fe4000001140b */
[----:B------:R-:W-:Y:S02]  /*1c60*/  IADD3 R4, P0, R11, c[0x0][0x1b0], RZ ;  /* 0x00006c000b047a10 */ /* 0x000fe40007f1e0ff */
[----:B------:R-:W-:Y:S02]  /*1c70*/  @P2 SEL R3, R3, 0x7f, P5 ;  /* 0x0000007f03032807 */ /* 0x000fe40002800000 */
[----:B------:R-:W-:-:S02]  /*1c80*/  IADD3.X R5, R9, c[0x0][0x1b4], RZ, P0, !PT ;  /* 0x00006d0009057a10 */ /* 0x000fc400007fe4ff */
[----:B------:R-:W-:Y:S02]  /*1c90*/  PLOP3.LUT P0, PT, PT, PT, UP0, 0x40, 0x0 ;  /* 0x000000000000781c */ /* 0x000fe40003f0e808 */
[----:B------:R-:W-:Y:S02]  /*1ca0*/  PRMT R3, R3, 0x3340, R8 ;  /* 0x0000334003037816 */ /* 0x000fe40000000008 */
[C---:B------:R-:W-:Y:S02]  /*1cb0*/  IADD3 R6, P2, R11.reuse, c[0x0][0x1b8], RZ ;  /* 0x00006e000b067a10 */ /* 0x040fe40007f5e0ff */
[----:B------:R-:W-:Y:S02]  /*1cc0*/  IADD3 R8, P3, R11, c[0x0][0x1c0], RZ ;  /* 0x000070000b087a10 */ /* 0x000fe40007f7e0ff */
[----:B------:R-:W-:Y:S02]  /*1cd0*/  PRMT R3, R10, 0x5410, R3 ;  /* 0x000054100a037816 */ /* 0x000fe40000000003 */
[----:B------:R-:W-:-:S02]  /*1ce0*/  IADD3.X R7, R9, c[0x0][0x1bc], RZ, P2, !PT ;  /* 0x00006f0009077a10 */ /* 0x000fc400017fe4ff */
[----:B------:R-:W-:Y:S01]  /*1cf0*/  IADD3.X R9, R9, c[0x0][0x1c4], RZ, P3, !PT ;  /* 0x0000710009097a10 */ /* 0x000fe20001ffe4ff */
[----:B------:R0:W-:Y:S04]  /*1d00*/  @!P1 STG.E [R4.64], R3 ;  /* 0x0000000304009986 */ /* 0x0001e8000c101906 */
[----:B------:R0:W-:Y:S04]  /*1d10*/  @!P1 STG.E [R6.64], R3 ;  /* 0x0000000306009986 */ /* 0x0001e8000c101906 */
[----:B------:R0:W-:Y:S01]  /*1d20*/  @!P1 STG.E [R8.64], R3 ;  /* 0x0000000308009986 */ /* 0x0001e2000c101906 */
[----:B------:R-:W-:Y:S05]  /*1d30*/  @P0 BRA `(.L_x_2) ;  /* 0xfffffba000000947 */ /* 0x000fea000383ffff */
[----:B------:R-:W-:Y:S05]  /*1d40*/  EXIT ;  /* 0x000000000000794d */ /* 0x000fea0003800000 */
.L_x_3:
[----:B------:R-:W-:-:S00]  /*1d50*/  BRA `(.L_x_3) ;  /* 0xfffffff000007947 */ /* 0x000fc0000383ffff */
[----:B------:R-:W-:-:S00]  /*1d60*/  NOP ;  /* 0x0000000000007918 */ /* 0x000fc00000000000 */
        /* <DEDUP_REMOVED lines=9> */
.L_x_4:


//--------------------- .nv.global.init           --------------------------
	.section	.nv.global.init,"aw",@progbits
.nv.global.init:
	.type		_$_str,@object
	.size		_$_str,(.L_0 - _$_str)
_$_str:
        /*0000*/ 	.byte	0x5f, 0x5f, 0x43, 0x55, 0x44, 0x41, 0x5f, 0x46, 0x54, 0x5a, 0x00
.L_0:


//--------------------- .nv.shared.triton_red_fused__to_copy_add_amax_amin_clamp_mul_native_layer_norm_reciprocal_1 --------------------------
	.section	.nv.shared.triton_red_fused__to_copy_add_amax_amin_clamp_mul_native_layer_norm_reciprocal_1,"aw",@nobits
	.sectionflags	@""
	.align	16
